	.target	sm_90a

	.elftype	@"ET_EXEC"


//--------------------- .note.nv.tkinfo           --------------------------
	.section	.note.nv.tkinfo,"",@"SHT_NOTE"
	.sectionflags	@"SHF_NOTE_NV_TKINFO"
	.tkinfo
        /*0018*/ 	.word	0x00000002
        /*0030*/ 	.string	""
        /*0030*/ 	.string	"ptxas"
        /*0030*/ 	.string	"Cuda compilation tools, release 13.0, V13.0.88"
        /*0030*/ 	.string	"Build cuda_13.0.r13.0/compiler.36424714_0"
        /*0030*/ 	.string	"-arch sm_90a -m 64 "



//--------------------- .note.nv.cuinfo           --------------------------
	.section	.note.nv.cuinfo,"",@"SHT_NOTE"
	.sectionflags	@"SHF_NOTE_NV_CUINFO"
        /*0018*/ 	.short	0x0002
        /*001a*/ 	.short	0x005a
        /*001c*/ 	.short	0x0082
	.zero		2


//--------------------- .nv.info                  --------------------------
	.section	.nv.info,"",@"SHT_CUDA_INFO"
	.align	4


	//----- nvinfo : EIATTR_REGCOUNT
	.align		4
        /*0000*/ 	.byte	0x04, 0x2f
        /*0002*/ 	.short	(.L_15 - .L_14)
	.align		4
.L_14:
        /*0004*/ 	.word	index@(_ZN7cutlass13device_kernelINS_4gemm6kernel13GemmUniversalIN4cute5tupleIJiiiiEEENS1_10collective13CollectiveMmaINS1_34MainloopSm90TmaGmmaWarpSpecializedILi5ENS5_IJNS4_1CILi2EEENSA_ILi4EEENSA_ILi1EEEEEENS1_32KernelTmaWarpSpecializedPingpongEEENS5_IJNSA_ILi64EEENSA_ILi256EEENSA_ILi32EEEEEEfNS5_IJlSD_lEEEfSL_NS4_8TiledMMAINS4_8MMA_AtomIJNS4_4SM904GMMA30MMA_64x256x8_F32TF32TF32_SS_TNILNSP_7ScaleInE1ELSR_1EEEEEENS4_6LayoutINS5_IJSD_SD_SD_EEENS5_IJNSA_ILi0EEESW_SW_EEEEENS5_IJNS4_10UnderscoreESZ_SZ_EEEEENS4_23SM90_TMA_LOAD_MULTICASTENS4_14ComposedLayoutINS4_7SwizzleILi3ELi4ELi3EEENS4_18smem_ptr_flag_bitsILi32EEENSU_INS5_IJNSA_ILi8EEESJ_EEENS5_IJSJ_SD_EEEEEEEvNS4_8identityES12_S1C_vS1D_EENS_8epilogue10collective6detail29Sm90TmaWarpSpecializedAdapterINS1G_15DefaultEpilogueIfSL_SL_NS1F_6thread17LinearCombinationIfLi1EffLNS1K_9ScaleType4KindE0ELNS_15FloatRoundStyleE2EfEENS1_15EpilogueDefaultEEEEEvvEEEEvNT_6ParamsE)
        /*0008*/ 	.word	0x000000a8


	//----- nvinfo : EIATTR_FRAME_SIZE
	.align		4
.L_15:
        /*000c*/ 	.byte	0x04, 0x11
        /*000e*/ 	.short	(.L_17 - .L_16)
	.align		4
.L_16:
        /*0010*/ 	.word	index@(_ZN7cutlass13device_kernelINS_4gemm6kernel13GemmUniversalIN4cute5tupleIJiiiiEEENS1_10collective13CollectiveMmaINS1_34MainloopSm90TmaGmmaWarpSpecializedILi5ENS5_IJNS4_1CILi2EEENSA_ILi4EEENSA_ILi1EEEEEENS1_32KernelTmaWarpSpecializedPingpongEEENS5_IJNSA_ILi64EEENSA_ILi256EEENSA_ILi32EEEEEEfNS5_IJlSD_lEEEfSL_NS4_8TiledMMAINS4_8MMA_AtomIJNS4_4SM904GMMA30MMA_64x256x8_F32TF32TF32_SS_TNILNSP_7ScaleInE1ELSR_1EEEEEENS4_6LayoutINS5_IJSD_SD_SD_EEENS5_IJNSA_ILi0EEESW_SW_EEEEENS5_IJNS4_10UnderscoreESZ_SZ_EEEEENS4_23SM90_TMA_LOAD_MULTICASTENS4_14ComposedLayoutINS4_7SwizzleILi3ELi4ELi3EEENS4_18smem_ptr_flag_bitsILi32EEENSU_INS5_IJNSA_ILi8EEESJ_EEENS5_IJSJ_SD_EEEEEEEvNS4_8identityES12_S1C_vS1D_EENS_8epilogue10collective6detail29Sm90TmaWarpSpecializedAdapterINS1G_15DefaultEpilogueIfSL_SL_NS1F_6thread17LinearCombinationIfLi1EffLNS1K_9ScaleType4KindE0ELNS_15FloatRoundStyleE2EfEENS1_15EpilogueDefaultEEEEEvvEEEEvNT_6ParamsE)
        /*0014*/ 	.word	0x00000008


	//----- nvinfo : EIATTR_MIN_STACK_SIZE
	.align		4
.L_17:
        /*0018*/ 	.byte	0x04, 0x12
        /*001a*/ 	.short	(.L_19 - .L_18)
	.align		4
.L_18:
        /*001c*/ 	.word	index@(_ZN7cutlass13device_kernelINS_4gemm6kernel13GemmUniversalIN4cute5tupleIJiiiiEEENS1_10collective13CollectiveMmaINS1_34MainloopSm90TmaGmmaWarpSpecializedILi5ENS5_IJNS4_1CILi2EEENSA_ILi4EEENSA_ILi1EEEEEENS1_32KernelTmaWarpSpecializedPingpongEEENS5_IJNSA_ILi64EEENSA_ILi256EEENSA_ILi32EEEEEEfNS5_IJlSD_lEEEfSL_NS4_8TiledMMAINS4_8MMA_AtomIJNS4_4SM904GMMA30MMA_64x256x8_F32TF32TF32_SS_TNILNSP_7ScaleInE1ELSR_1EEEEEENS4_6LayoutINS5_IJSD_SD_SD_EEENS5_IJNSA_ILi0EEESW_SW_EEEEENS5_IJNS4_10UnderscoreESZ_SZ_EEEEENS4_23SM90_TMA_LOAD_MULTICASTENS4_14ComposedLayoutINS4_7SwizzleILi3ELi4ELi3EEENS4_18smem_ptr_flag_bitsILi32EEENSU_INS5_IJNSA_ILi8EEESJ_EEENS5_IJSJ_SD_EEEEEEEvNS4_8identityES12_S1C_vS1D_EENS_8epilogue10collective6detail29Sm90TmaWarpSpecializedAdapterINS1G_15DefaultEpilogueIfSL_SL_NS1F_6thread17LinearCombinationIfLi1EffLNS1K_9ScaleType4KindE0ELNS_15FloatRoundStyleE2EfEENS1_15EpilogueDefaultEEEEEvvEEEEvNT_6ParamsE)
        /*0020*/ 	.word	0x00000008
.L_19:


//--------------------- .nv.compat                --------------------------
	.section	.nv.compat,"",@"SHT_CUDA_COMPAT_INFO"
	.align	4
        /*0000*/ 	.byte	0x02, 0x09, 0x01, 0x00, 0x02, 0x02, 0x04, 0x00, 0x02, 0x05, 0x05, 0x00, 0x03, 0x07, 0x01, 0x01
        /*0010*/ 	.byte	0x02, 0x03, 0x01, 0x00, 0x02, 0x06, 0x01, 0x00, 0x04, 0x0b, 0x08, 0x00, 0x00, 0x00, 0x00, 0x00
        /*0020*/ 	.byte	0x00, 0x00, 0x00, 0x00


//--------------------- .nv.info._ZN7cutlass13device_kernelINS_4gemm6kernel13GemmUniversalIN4cute5tupleIJiiiiEEENS1_10collective13CollectiveMmaINS1_34MainloopSm90TmaGmmaWarpSpecializedILi5ENS5_IJNS4_1CILi2EEENSA_ILi4EEENSA_ILi1EEEEEENS1_32KernelTmaWarpSpecializedPingpongEEENS5_IJNSA_ILi64EEENSA_ILi256EEENSA_ILi32EEEEEEfNS5_IJlSD_lEEEfSL_NS4_8TiledMMAINS4_8MMA_AtomIJNS4_4SM904GMMA30MMA_64x256x8_F32TF32TF32_SS_TNILNSP_7ScaleInE1ELSR_1EEEEEENS4_6LayoutINS5_IJSD_SD_SD_EEENS5_IJNSA_ILi0EEESW_SW_EEEEENS5_IJNS4_10UnderscoreESZ_SZ_EEEEENS4_23SM90_TMA_LOAD_MULTICASTENS4_14ComposedLayoutINS4_7SwizzleILi3ELi4ELi3EEENS4_18smem_ptr_flag_bitsILi32EEENSU_INS5_IJNSA_ILi8EEESJ_EEENS5_IJSJ_SD_EEEEEEEvNS4_8identityES12_S1C_vS1D_EENS_8epilogue10collective6detail29Sm90TmaWarpSpecializedAdapterINS1G_15DefaultEpilogueIfSL_SL_NS1F_6thread17LinearCombinationIfLi1EffLNS1K_9ScaleType4KindE0ELNS_15FloatRoundStyleE2EfEENS1_15EpilogueDefaultEEEEEvvEEEEvNT_6ParamsE --------------------------
	.section	.nv.info._ZN7cutlass13device_kernelINS_4gemm6kernel13GemmUniversalIN4cute5tupleIJiiiiEEENS1_10collective13CollectiveMmaINS1_34MainloopSm90TmaGmmaWarpSpecializedILi5ENS5_IJNS4_1CILi2EEENSA_ILi4EEENSA_ILi1EEEEEENS1_32KernelTmaWarpSpecializedPingpongEEENS5_IJNSA_ILi64EEENSA_ILi256EEENSA_ILi32EEEEEEfNS5_IJlSD_lEEEfSL_NS4_8TiledMMAINS4_8MMA_AtomIJNS4_4SM904GMMA30MMA_64x256x8_F32TF32TF32_SS_TNILNSP_7ScaleInE1ELSR_1EEEEEENS4_6LayoutINS5_IJSD_SD_SD_EEENS5_IJNSA_ILi0EEESW_SW_EEEEENS5_IJNS4_10UnderscoreESZ_SZ_EEEEENS4_23SM90_TMA_LOAD_MULTICASTENS4_14ComposedLayoutINS4_7SwizzleILi3ELi4ELi3EEENS4_18smem_ptr_flag_bitsILi32EEENSU_INS5_IJNSA_ILi8EEESJ_EEENS5_IJSJ_SD_EEEEEEEvNS4_8identityES12_S1C_vS1D_EENS_8epilogue10collective6detail29Sm90TmaWarpSpecializedAdapterINS1G_15DefaultEpilogueIfSL_SL_NS1F_6thread17LinearCombinationIfLi1EffLNS1K_9ScaleType4KindE0ELNS_15FloatRoundStyleE2EfEENS1_15EpilogueDefaultEEEEEvvEEEEvNT_6ParamsE,"",@"SHT_CUDA_INFO"
	.sectionflags	@""
	.align	4


	//----- nvinfo : EIATTR_CUDA_API_VERSION
	.align		4
        /*0000*/ 	.byte	0x04, 0x37
        /*0002*/ 	.short	(.L_21 - .L_20)
.L_20:
        /*0004*/ 	.word	0x00000082


	//----- nvinfo : EIATTR_KPARAM_INFO
	.align		4
.L_21:
        /*0008*/ 	.byte	0x04, 0x17
        /*000a*/ 	.short	(.L_23 - .L_22)
.L_22:
        /*000c*/ 	.word	0x00000000
        /*0010*/ 	.short	0x0000
        /*0012*/ 	.short	0x0070
        /*0014*/ 	.byte	0x00, 0xf0, 0x01, 0x10


	//----- nvinfo : EIATTR_SPARSE_MMA_MASK
	.align		4
.L_23:
        /*0018*/ 	.byte	0x03, 0x50
        /*001a*/ 	.short	0x0000


	//----- nvinfo : EIATTR_MAXREG_COUNT
	.align		4
        /*001c*/ 	.byte	0x03, 0x1b
        /*001e*/ 	.short	0x00a8


	//----- nvinfo : EIATTR_NUM_BARRIERS
	.align		4
        /*0020*/ 	.byte	0x02, 0x4c
        /*0022*/ 	.byte	0x01
	.zero		1


	//----- nvinfo : EIATTR_EXTERNS
	.align		4
        /*0024*/ 	.byte	0x04, 0x0f
        /*0026*/ 	.short	(.L_25 - .L_24)


	//   ....[0]....
	.align		4
.L_24:
        /*0028*/ 	.word	index@(__assertfail)


	//----- nvinfo : EIATTR_ANNOTATIONS
	.align		4
.L_25:
        /*002c*/ 	.byte	0x04, 0x55
        /*002e*/ 	.short	(.L_27 - .L_26)


	//   ....[0]....
.L_26:
        /*0030*/ 	.word	0x00000001
        /*0034*/ 	.byte	0xd0, 0x0d, 0x00, 0x00, 0x01, 0x00, 0x00, 0x00, 0x60, 0x87, 0x00, 0x00, 0x01, 0x00, 0x00, 0x00
        /*0044*/ 	.byte	0xe0, 0x94, 0x00, 0x00


	//----- nvinfo : EIATTR_MERCURY_ISA_VERSION
	.align		4
.L_27:
        /*0048*/ 	.byte	0x03, 0x5f
        /*004a*/ 	.short	0x0101


	//----- nvinfo : EIATTR_INT_WARP_WIDE_INSTR_OFFSETS
	.align		4
        /*004c*/ 	.byte	0x04, 0x31
        /*004e*/ 	.short	(.L_29 - .L_28)


	//   ....[0]....
.L_28:
        /*0050*/ 	.word	0x00000550


	//   ....[1]....
        /*0054*/ 	.word	0x00000580


	//   ....[2]....
        /*0058*/ 	.word	0x000005c0


	//   ....[3]....
        /*005c*/ 	.word	0x000006f0


	//   ....[4]....
        /*0060*/ 	.word	0x00000700


	//   ....[5]....
        /*0064*/ 	.word	0x00000710


	//   ....[6]....
        /*0068*/ 	.word	0x000007b0


	//   ....[7]....
        /*006c*/ 	.word	0x000007f0


	//   ....[8]....
        /*0070*/ 	.word	0x000020a0


	//----- nvinfo : EIATTR_COOP_GROUP_MASK_REGIDS
	.align		4
.L_29:
        /*0074*/ 	.byte	0x04, 0x29
        /*0076*/ 	.short	(.L_31 - .L_30)


	//   ....[0]....
.L_30:
        /*0078*/ 	.word	0xffffffff


	//   ....[1]....
        /*007c*/ 	.word	0xffffffff


	//   ....[2]....
        /*0080*/ 	.word	0xffffffff


	//   ....[3]....
        /*0084*/ 	.word	0xffffffff


	//   ....[4]....
        /*0088*/ 	.word	0xffffffff


	//   ....[5]....
        /*008c*/ 	.word	0xffffffff


	//   ....[6]....
        /*0090*/ 	.word	0xffffffff


	//----- nvinfo : EIATTR_COOP_GROUP_INSTR_OFFSETS
	.align		4
.L_31:
        /*0094*/ 	.byte	0x04, 0x28
        /*0096*/ 	.short	(.L_33 - .L_32)


	//   ....[0]....
.L_32:
        /*0098*/ 	.word	0x00000070


	//   ....[1]....
        /*009c*/ 	.word	0x00000080


	//   ....[2]....
        /*00a0*/ 	.word	0x00000140


	//   ....[3]....
        /*00a4*/ 	.word	0x00000310


	//   ....[4]....
        /*00a8*/ 	.word	0x00000350


	//   ....[5]....
        /*00ac*/ 	.word	0x00000730


	//   ....[6]....
        /*00b0*/ 	.word	0x00000970


	//----- nvinfo : EIATTR_REG_RECONFIG
	.align		4
.L_33:
        /*00b4*/ 	.byte	0x01, 0x54
	.zero		2


	//----- nvinfo : EIATTR_SYSCALL_OFFSETS
	.align		4
        /*00b8*/ 	.byte	0x04, 0x46
        /*00ba*/ 	.short	(.L_35 - .L_34)


	//   ....[0]....
.L_34:
        /*00bc*/ 	.word	0x00001800


	//----- nvinfo : EIATTR_MBARRIER_INSTR_OFFSETS
	.align		4
.L_35:
        /*00c0*/ 	.byte	0x04, 0x39
        /*00c2*/ 	.short	(.L_37 - .L_36)


	//   ....[0]....
.L_36:
        /*00c4*/ 	.word	0x00000260
        /*00c8*/ 	.word	0x000000ff
        /*00cc*/ 	.word	0x00000000
        /*00d0*/ 	.short	0x0100
        /*00d2*/ 	.byte	0x08
	.zero		1


	//   ....[1]....
        /*00d4*/ 	.word	0x00000270
        /*00d8*/ 	.word	0x000000ff
        /*00dc*/ 	.word	0x00000028
        /*00e0*/ 	.short	0x0100
        /*00e2*/ 	.byte	0x08
	.zero		1


	//   ....[2]....
        /*00e4*/ 	.word	0x00000280
        /*00e8*/ 	.word	0x000000ff
        /*00ec*/ 	.word	0x00000008
        /*00f0*/ 	.short	0x0100
        /*00f2*/ 	.byte	0x08
	.zero		1


	//   ....[3]....
        /*00f4*/ 	.word	0x00000290
        /*00f8*/ 	.word	0x000000ff
        /*00fc*/ 	.word	0x00000030
        /*0100*/ 	.short	0x0100
        /*0102*/ 	.byte	0x08
	.zero		1


	//   ....[4]....
        /*0104*/ 	.word	0x000002a0
        /*0108*/ 	.word	0x000000ff
        /*010c*/ 	.word	0x00000010
        /*0110*/ 	.short	0x0100
        /*0112*/ 	.byte	0x08
	.zero		1


	//   ....[5]....
        /*0114*/ 	.word	0x000002b0
        /*0118*/ 	.word	0x000000ff
        /*011c*/ 	.word	0x00000038
        /*0120*/ 	.short	0x0100
        /*0122*/ 	.byte	0x08
	.zero		1


	//   ....[6]....
        /*0124*/ 	.word	0x000002c0
        /*0128*/ 	.word	0x000000ff
        /*012c*/ 	.word	0x00000018
        /*0130*/ 	.short	0x0100
        /*0132*/ 	.byte	0x08
	.zero		1


	//   ....[7]....
        /*0134*/ 	.word	0x000002d0
        /*0138*/ 	.word	0x000000ff
        /*013c*/ 	.word	0x00000040
        /*0140*/ 	.short	0x0100
        /*0142*/ 	.byte	0x08
	.zero		1


	//   ....[8]....
        /*0144*/ 	.word	0x000002e0
        /*0148*/ 	.word	0x000000ff
        /*014c*/ 	.word	0x00000020
        /*0150*/ 	.short	0x0100
        /*0152*/ 	.byte	0x08
	.zero		1


	//   ....[9]....
        /*0154*/ 	.word	0x000002f0
        /*0158*/ 	.word	0x000000ff
        /*015c*/ 	.word	0x00000048
        /*0160*/ 	.short	0x0100
        /*0162*/ 	.byte	0x08
	.zero		1


	//   ....[10]....
        /*0164*/ 	.word	0x00000820
        /*0168*/ 	.word	0x000000ff
        /*016c*/ 	.word	0x00000080
        /*0170*/ 	.short	0x0100
        /*0172*/ 	.byte	0x08
	.zero		1


	//   ....[11]....
        /*0174*/ 	.word	0x000008b0
        /*0178*/ 	.word	0x000000ff
        /*017c*/ 	.word	0x00000088
        /*0180*/ 	.short	0x0100
        /*0182*/ 	.byte	0x08
	.zero		1


	//   ....[12]....
        /*0184*/ 	.word	0x000008f0
        /*0188*/ 	.word	0x000000ff
        /*018c*/ 	.word	0x00000060
        /*0190*/ 	.short	0x0100
        /*0192*/ 	.byte	0x09
	.zero		1


	//   ....[13]....
        /*0194*/ 	.word	0x00000900
        /*0198*/ 	.word	0x000000ff
        /*019c*/ 	.word	0x00000068
        /*01a0*/ 	.short	0x0100
        /*01a2*/ 	.byte	0x09
	.zero		1


	//   ....[14]....
        /*01a4*/ 	.word	0x00000910
        /*01a8*/ 	.word	0x000000ff
        /*01ac*/ 	.word	0x00000070
        /*01b0*/ 	.short	0x0100
        /*01b2*/ 	.byte	0x09
	.zero		1


	//   ....[15]....
        /*01b4*/ 	.word	0x00000920
        /*01b8*/ 	.word	0x000000ff
        /*01bc*/ 	.word	0x00000078
        /*01c0*/ 	.short	0x0100
        /*01c2*/ 	.byte	0x09
	.zero		1


	//   ....[16]....
        /*01c4*/ 	.word	0x000016e0
        /*01c8*/ 	.word	0x0000009f
        /*01cc*/ 	.word	0x00000000
        /*01d0*/ 	.short	0x010a
        /*01d2*/ 	.byte	0x2a
	.zero		1


	//   ....[17]....
        /*01d4*/ 	.word	0x00001880
        /*01d8*/ 	.word	0x00000003
        /*01dc*/ 	.word	0x00000000
        /*01e0*/ 	.short	0x010a
        /*01e2*/ 	.byte	0x3f
	.zero		1


	//   ....[18]....
        /*01e4*/ 	.word	0x000018e0
        /*01e8*/ 	.word	0x00000003
        /*01ec*/ 	.word	0x00000000
        /*01f0*/ 	.short	0x010a
        /*01f2*/ 	.byte	0x3f
	.zero		1


	//   ....[19]....
        /*01f4*/ 	.word	0x00001c70
        /*01f8*/ 	.word	0x000000ff
        /*01fc*/ 	.word	0x00000000
        /*0200*/ 	.short	0x010a
        /*0202*/ 	.byte	0x04
	.zero		1


	//   ....[20]....
        /*0204*/ 	.word	0x00001cb0
        /*0208*/ 	.word	0x000000ff
        /*020c*/ 	.word	0x00000000
        /*0210*/ 	.short	0x010a
        /*0212*/ 	.byte	0x04
	.zero		1


	//   ....[21]....
        /*0214*/ 	.word	0x00001f40
        /*0218*/ 	.word	0x00000005
        /*021c*/ 	.word	0x00000000
        /*0220*/ 	.short	0x0101
        /*0222*/ 	.byte	0x3f
	.zero		1


	//   ....[22]....
        /*0224*/ 	.word	0x00002040
        /*0228*/ 	.word	0x000000a0
        /*022c*/ 	.word	0x00000000
        /*0230*/ 	.short	0x0101
        /*0232*/ 	.byte	0x2d
	.zero		1


	//   ....[23]....
        /*0234*/ 	.word	0x00002140
        /*0238*/ 	.word	0x00000003
        /*023c*/ 	.word	0x00000000
        /*0240*/ 	.short	0x0101
        /*0242*/ 	.byte	0x3f
	.zero		1


	//   ....[24]....
        /*0244*/ 	.word	0x00002200
        /*0248*/ 	.word	0x0000009f
        /*024c*/ 	.word	0x00000010
        /*0250*/ 	.short	0x010a
        /*0252*/ 	.byte	0x2a
	.zero		1


	//   ....[25]....
        /*0254*/ 	.word	0x00008780
        /*0258*/ 	.word	0x000000a2
        /*025c*/ 	.word	0x00000000
        /*0260*/ 	.short	0x0101
        /*0262*/ 	.byte	0x2d
	.zero		1


	//   ....[26]....
        /*0264*/ 	.word	0x00009200
        /*0268*/ 	.word	0x0000000a
        /*026c*/ 	.word	0x00000028
        /*0270*/ 	.short	0x010a
        /*0272*/ 	.byte	0x3f
	.zero		1


	//   ....[27]....
        /*0274*/ 	.word	0x000095f0
        /*0278*/ 	.word	0x00000005
        /*027c*/ 	.word	0x00000088
        /*0280*/ 	.short	0x0101
        /*0282*/ 	.byte	0x3f
	.zero		1


	//   ....[28]....
        /*0284*/ 	.word	0x00009d70
        /*0288*/ 	.word	0x00000009
        /*028c*/ 	.word	0x00000000
        /*0290*/ 	.short	0x010a
        /*0292*/ 	.byte	0x3f
	.zero		1


	//   ....[29]....
        /*0294*/ 	.word	0x00009df0
        /*0298*/ 	.word	0x00000008
        /*029c*/ 	.word	0x00000000
        /*02a0*/ 	.short	0x010a
        /*02a2*/ 	.byte	0x3f
	.zero		1


	//   ....[30]....
        /*02a4*/ 	.word	0x00009e80
        /*02a8*/ 	.word	0x00000009
        /*02ac*/ 	.word	0x00000000
        /*02b0*/ 	.short	0x010a
        /*02b2*/ 	.byte	0x3f
	.zero		1


	//   ....[31]....
        /*02b4*/ 	.word	0x00009f10
        /*02b8*/ 	.word	0x00000006
        /*02bc*/ 	.word	0x00000000
        /*02c0*/ 	.short	0x010a
        /*02c2*/ 	.byte	0x3f
	.zero		1


	//   ....[32]....
        /*02c4*/ 	.word	0x00009fa0
        /*02c8*/ 	.word	0x00000003
        /*02cc*/ 	.word	0x00000000
        /*02d0*/ 	.short	0x010a
        /*02d2*/ 	.byte	0x3f
	.zero		1


	//   ....[33]....
        /*02d4*/ 	.word	0x0000a000
        /*02d8*/ 	.word	0x000000a1
        /*02dc*/ 	.word	0x00000000
        /*02e0*/ 	.short	0x010a
        /*02e2*/ 	.byte	0x3f
	.zero		1


	//   ....[34]....
        /*02e4*/ 	.word	0x0000a050
        /*02e8*/ 	.word	0x00000003
        /*02ec*/ 	.word	0x00000000
        /*02f0*/ 	.short	0x010a
        /*02f2*/ 	.byte	0x3f
	.zero		1


	//   ....[35]....
        /*02f4*/ 	.word	0x0000a0b0
        /*02f8*/ 	.word	0x00000005
        /*02fc*/ 	.word	0x00000000
        /*0300*/ 	.short	0x010a
        /*0302*/ 	.byte	0x3f
	.zero		1


	//   ....[36]....
        /*0304*/ 	.word	0x0000a100
        /*0308*/ 	.word	0x000000a1
        /*030c*/ 	.word	0x00000010
        /*0310*/ 	.short	0x010a
        /*0312*/ 	.byte	0x3f
	.zero		1


	//   ....[37]....
        /*0314*/ 	.word	0x0000a1d0
        /*0318*/ 	.word	0x0000000a
        /*031c*/ 	.word	0x00000028
        /*0320*/ 	.short	0x010a
        /*0322*/ 	.byte	0x3f
	.zero		1


	//   ....[38]....
        /*0324*/ 	.word	0x0000a2a0
        /*0328*/ 	.word	0x00000009
        /*032c*/ 	.word	0x00000000
        /*0330*/ 	.short	0x010a
        /*0332*/ 	.byte	0x3f
	.zero		1


	//   ....[39]....
        /*0334*/ 	.word	0x0000a2f0
        /*0338*/ 	.word	0x00000008
        /*033c*/ 	.word	0x00000000
        /*0340*/ 	.short	0x010a
        /*0342*/ 	.byte	0x3f
	.zero		1


	//   ....[40]....
        /*0344*/ 	.word	0x0000a340
        /*0348*/ 	.word	0x00000009
        /*034c*/ 	.word	0x00000000
        /*0350*/ 	.short	0x010a
        /*0352*/ 	.byte	0x3f
	.zero		1


	//   ....[41]....
        /*0354*/ 	.word	0x0000a390
        /*0358*/ 	.word	0x00000006
        /*035c*/ 	.word	0x00000000
        /*0360*/ 	.short	0x010a
        /*0362*/ 	.byte	0x3f
	.zero		1


	//----- nvinfo : EIATTR_NUM_MBARRIERS
	.align		4
.L_37:
        /*0364*/ 	.byte	0x03, 0x38
        /*0366*/ 	.short	0x0010


	//----- nvinfo : EIATTR_EXIT_INSTR_OFFSETS
	.align		4
        /*0368*/ 	.byte	0x04, 0x1c
        /*036a*/ 	.short	(.L_39 - .L_38)


	//   ....[0]....
.L_38:
        /*036c*/ 	.word	0x00001410


	//   ....[1]....
        /*0370*/ 	.word	0x00001470


	//   ....[2]....
        /*0374*/ 	.word	0x00008e10


	//   ....[3]....
        /*0378*/ 	.word	0x00008e40


	//   ....[4]....
        /*037c*/ 	.word	0x00009ff0


	//----- nvinfo : EIATTR_MAX_THREADS
	.align		4
.L_39:
        /*0380*/ 	.byte	0x04, 0x05
        /*0382*/ 	.short	(.L_41 - .L_40)
.L_40:
        /*0384*/ 	.word	0x00000180
        /*0388*/ 	.word	0x00000001
        /*038c*/ 	.word	0x00000001


	//----- nvinfo : EIATTR_CRS_STACK_SIZE
	.align		4
.L_41:
        /*0390*/ 	.byte	0x04, 0x1e
        /*0392*/ 	.short	(.L_43 - .L_42)
.L_42:
        /*0394*/ 	.word	0x00000000


	//----- nvinfo : EIATTR_CBANK_PARAM_SIZE
	.align		4
.L_43:
        /*0398*/ 	.byte	0x03, 0x19
        /*039a*/ 	.short	0x0470


	//----- nvinfo : EIATTR_PARAM_CBANK
	.align		4
        /*039c*/ 	.byte	0x04, 0x0a
        /*039e*/ 	.short	(.L_45 - .L_44)
	.align		4
.L_44:
        /*03a0*/ 	.word	index@(.nv.constant0._ZN7cutlass13device_kernelINS_4gemm6kernel13GemmUniversalIN4cute5tupleIJiiiiEEENS1_10collective13CollectiveMmaINS1_34MainloopSm90TmaGmmaWarpSpecializedILi5ENS5_IJNS4_1CILi2EEENSA_ILi4EEENSA_ILi1EEEEEENS1_32KernelTmaWarpSpecializedPingpongEEENS5_IJNSA_ILi64EEENSA_ILi256EEENSA_ILi32EEEEEEfNS5_IJlSD_lEEEfSL_NS4_8TiledMMAINS4_8MMA_AtomIJNS4_4SM904GMMA30MMA_64x256x8_F32TF32TF32_SS_TNILNSP_7ScaleInE1ELSR_1EEEEEENS4_6LayoutINS5_IJSD_SD_SD_EEENS5_IJNSA_ILi0EEESW_SW_EEEEENS5_IJNS4_10UnderscoreESZ_SZ_EEEEENS4_23SM90_TMA_LOAD_MULTICASTENS4_14ComposedLayoutINS4_7SwizzleILi3ELi4ELi3EEENS4_18smem_ptr_flag_bitsILi32EEENSU_INS5_IJNSA_ILi8EEESJ_EEENS5_IJSJ_SD_EEEEEEEvNS4_8identityES12_S1C_vS1D_EENS_8epilogue10collective6detail29Sm90TmaWarpSpecializedAdapterINS1G_15DefaultEpilogueIfSL_SL_NS1F_6thread17LinearCombinationIfLi1EffLNS1K_9ScaleType4KindE0ELNS_15FloatRoundStyleE2EfEENS1_15EpilogueDefaultEEEEEvvEEEEvNT_6ParamsE)
        /*03a4*/ 	.short	0x0210
        /*03a6*/ 	.short	0x0470


	//----- nvinfo : EIATTR_SW_WAR
	.align		4
.L_45:
        /*03a8*/ 	.byte	0x04, 0x36
        /*03aa*/ 	.short	(.L_47 - .L_46)
.L_46:
        /*03ac*/ 	.word	0x00000008
.L_47:


//--------------------- .nv.callgraph             --------------------------
	.section	.nv.callgraph,"",@"SHT_CUDA_CALLGRAPH"
	.align	4
	.sectionentsize	8
	.align		4
        /*0000*/ 	.word	0x00000000
	.align		4
        /*0004*/ 	.word	0xffffffff
	.align		4
        /*0008*/ 	.word	index@(_ZN7cutlass13device_kernelINS_4gemm6kernel13GemmUniversalIN4cute5tupleIJiiiiEEENS1_10collective13CollectiveMmaINS1_34MainloopSm90TmaGmmaWarpSpecializedILi5ENS5_IJNS4_1CILi2EEENSA_ILi4EEENSA_ILi1EEEEEENS1_32KernelTmaWarpSpecializedPingpongEEENS5_IJNSA_ILi64EEENSA_ILi256EEENSA_ILi32EEEEEEfNS5_IJlSD_lEEEfSL_NS4_8TiledMMAINS4_8MMA_AtomIJNS4_4SM904GMMA30MMA_64x256x8_F32TF32TF32_SS_TNILNSP_7ScaleInE1ELSR_1EEEEEENS4_6LayoutINS5_IJSD_SD_SD_EEENS5_IJNSA_ILi0EEESW_SW_EEEEENS5_IJNS4_10UnderscoreESZ_SZ_EEEEENS4_23SM90_TMA_LOAD_MULTICASTENS4_14ComposedLayoutINS4_7SwizzleILi3ELi4ELi3EEENS4_18smem_ptr_flag_bitsILi32EEENSU_INS5_IJNSA_ILi8EEESJ_EEENS5_IJSJ_SD_EEEEEEEvNS4_8identityES12_S1C_vS1D_EENS_8epilogue10collective6detail29Sm90TmaWarpSpecializedAdapterINS1G_15DefaultEpilogueIfSL_SL_NS1F_6thread17LinearCombinationIfLi1EffLNS1K_9ScaleType4KindE0ELNS_15FloatRoundStyleE2EfEENS1_15EpilogueDefaultEEEEEvvEEEEvNT_6ParamsE)
	.align		4
        /*000c*/ 	.word	index@(__assertfail)
	.align		4
        /*0010*/ 	.word	0x00000000
	.align		4
        /*0014*/ 	.word	0xfffffffe
	.align		4
        /*0018*/ 	.word	0x00000000
	.align		4
        /*001c*/ 	.word	0xfffffffd
	.align		4
        /*0020*/ 	.word	0x00000000
	.align		4
        /*0024*/ 	.word	0xfffffffc


//--------------------- .nv.constant4             --------------------------
	.section	.nv.constant4,"a",@progbits
	.align	8
	.align		8
.nv.constant4:
        /*0000*/ 	.dword	__assertfail
	.align		8
        /*0008*/ 	.dword	__unnamed_1
	.align		8
        /*0010*/ 	.dword	_ZN40_INTERNAL_9815296e_4_k_cu_02db3c73_258054cuda3std3__45__cpo5beginE
	.align		8
        /*0018*/ 	.dword	_ZN40_INTERNAL_9815296e_4_k_cu_02db3c73_258054cuda3std3__45__cpo3endE
	.align		8
        /*0020*/ 	.dword	_ZN40_INTERNAL_9815296e_4_k_cu_02db3c73_258054cuda3std3__45__cpo6cbeginE
	.align		8
        /*0028*/ 	.dword	_ZN40_INTERNAL_9815296e_4_k_cu_02db3c73_258054cuda3std3__45__cpo4cendE
	.align		8
        /*0030*/ 	.dword	_ZN40_INTERNAL_9815296e_4_k_cu_02db3c73_258054cuda3std3__442_GLOBAL__N__9815296e_4_k_cu_02db3c73_258056ignoreE
	.align		8
        /*0038*/ 	.dword	_ZN40_INTERNAL_9815296e_4_k_cu_02db3c73_258054cuda3std3__419piecewise_constructE
	.align		8
        /*0040*/ 	.dword	_ZN40_INTERNAL_9815296e_4_k_cu_02db3c73_258054cuda3std3__48in_placeE
	.align		8
        /*0048*/ 	.dword	_ZN40_INTERNAL_9815296e_4_k_cu_02db3c73_258054cuda3std6ranges3__45__cpo4swapE
	.align		8
        /*0050*/ 	.dword	_ZN40_INTERNAL_9815296e_4_k_cu_02db3c73_258054cuda3std6ranges3__45__cpo9iter_moveE
	.align		8
        /*0058*/ 	.dword	_ZN40_INTERNAL_9815296e_4_k_cu_02db3c73_258054cute7productE
	.align		8
        /*0060*/ 	.dword	_ZN40_INTERNAL_9815296e_4_k_cu_02db3c73_258054cute1_E
	.align		8
        /*0068*/ 	.dword	$str$22
	.align		8
        /*0070*/ 	.dword	$str$23


//--------------------- .text._ZN7cutlass13device_kernelINS_4gemm6kernel13GemmUniversalIN4cute5tupleIJiiiiEEENS1_10collective13CollectiveMmaINS1_34MainloopSm90TmaGmmaWarpSpecializedILi5ENS5_IJNS4_1CILi2EEENSA_ILi4EEENSA_ILi1EEEEEENS1_32KernelTmaWarpSpecializedPingpongEEENS5_IJNSA_ILi64EEENSA_ILi256EEENSA_ILi32EEEEEEfNS5_IJlSD_lEEEfSL_NS4_8TiledMMAINS4_8MMA_AtomIJNS4_4SM904GMMA30MMA_64x256x8_F32TF32TF32_SS_TNILNSP_7ScaleInE1ELSR_1EEEEEENS4_6LayoutINS5_IJSD_SD_SD_EEENS5_IJNSA_ILi0EEESW_SW_EEEEENS5_IJNS4_10UnderscoreESZ_SZ_EEEEENS4_23SM90_TMA_LOAD_MULTICASTENS4_14ComposedLayoutINS4_7SwizzleILi3ELi4ELi3EEENS4_18smem_ptr_flag_bitsILi32EEENSU_INS5_IJNSA_ILi8EEESJ_EEENS5_IJSJ_SD_EEEEEEEvNS4_8identityES12_S1C_vS1D_EENS_8epilogue10collective6detail29Sm90TmaWarpSpecializedAdapterINS1G_15DefaultEpilogueIfSL_SL_NS1F_6thread17LinearCombinationIfLi1EffLNS1K_9ScaleType4KindE0ELNS_15FloatRoundStyleE2EfEENS1_15EpilogueDefaultEEEEEvvEEEEvNT_6ParamsE --------------------------
	.section	.text._ZN7cutlass13device_kernelINS_4gemm6kernel13GemmUniversalIN4cute5tupleIJiiiiEEENS1_10collective13CollectiveMmaINS1_34MainloopSm90TmaGmmaWarpSpecializedILi5ENS5_IJNS4_1CILi2EEENSA_ILi4EEENSA_ILi1EEEEEENS1_32KernelTmaWarpSpecializedPingpongEEENS5_IJNSA_ILi64EEENSA_ILi256EEENSA_ILi32EEEEEEfNS5_IJlSD_lEEEfSL_NS4_8TiledMMAINS4_8MMA_AtomIJNS4_4SM904GMMA30MMA_64x256x8_F32TF32TF32_SS_TNILNSP_7ScaleInE1ELSR_1EEEEEENS4_6LayoutINS5_IJSD_SD_SD_EEENS5_IJNSA_ILi0EEESW_SW_EEEEENS5_IJNS4_10UnderscoreESZ_SZ_EEEEENS4_23SM90_TMA_LOAD_MULTICASTENS4_14ComposedLayoutINS4_7SwizzleILi3ELi4ELi3EEENS4_18smem_ptr_flag_bitsILi32EEENSU_INS5_IJNSA_ILi8EEESJ_EEENS5_IJSJ_SD_EEEEEEEvNS4_8identityES12_S1C_vS1D_EENS_8epilogue10collective6detail29Sm90TmaWarpSpecializedAdapterINS1G_15DefaultEpilogueIfSL_SL_NS1F_6thread17LinearCombinationIfLi1EffLNS1K_9ScaleType4KindE0ELNS_15FloatRoundStyleE2EfEENS1_15EpilogueDefaultEEEEEvvEEEEvNT_6ParamsE,"ax",@progbits
	.align	128
.text._ZN7cutlass13device_kernelINS_4gemm6kernel13GemmUniversalIN4cute5tupleIJiiiiEEENS1_10collective13CollectiveMmaINS1_34MainloopSm90TmaGmmaWarpSpecializedILi5ENS5_IJNS4_1CILi2EEENSA_ILi4EEENSA_ILi1EEEEEENS1_32KernelTmaWarpSpecializedPingpongEEENS5_IJNSA_ILi64EEENSA_ILi256EEENSA_ILi32EEEEEEfNS5_IJlSD_lEEEfSL_NS4_8TiledMMAINS4_8MMA_AtomIJNS4_4SM904GMMA30MMA_64x256x8_F32TF32TF32_SS_TNILNSP_7ScaleInE1ELSR_1EEEEEENS4_6LayoutINS5_IJSD_SD_SD_EEENS5_IJNSA_ILi0EEESW_SW_EEEEENS5_IJNS4_10UnderscoreESZ_SZ_EEEEENS4_23SM90_TMA_LOAD_MULTICASTENS4_14ComposedLayoutINS4_7SwizzleILi3ELi4ELi3EEENS4_18smem_ptr_flag_bitsILi32EEENSU_INS5_IJNSA_ILi8EEESJ_EEENS5_IJSJ_SD_EEEEEEEvNS4_8identityES12_S1C_vS1D_EENS_8epilogue10collective6detail29Sm90TmaWarpSpecializedAdapterINS1G_15DefaultEpilogueIfSL_SL_NS1F_6thread17LinearCombinationIfLi1EffLNS1K_9ScaleType4KindE0ELNS_15FloatRoundStyleE2EfEENS1_15EpilogueDefaultEEEEEvvEEEEvNT_6ParamsE:
        .type           _ZN7cutlass13device_kernelINS_4gemm6kernel13GemmUniversalIN4cute5tupleIJiiiiEEENS1_10collective13CollectiveMmaINS1_34MainloopSm90TmaGmmaWarpSpecializedILi5ENS5_IJNS4_1CILi2EEENSA_ILi4EEENSA_ILi1EEEEEENS1_32KernelTmaWarpSpecializedPingpongEEENS5_IJNSA_ILi64EEENSA_ILi256EEENSA_ILi32EEEEEEfNS5_IJlSD_lEEEfSL_NS4_8TiledMMAINS4_8MMA_AtomIJNS4_4SM904GMMA30MMA_64x256x8_F32TF32TF32_SS_TNILNSP_7ScaleInE1ELSR_1EEEEEENS4_6LayoutINS5_IJSD_SD_SD_EEENS5_IJNSA_ILi0EEESW_SW_EEEEENS5_IJNS4_10UnderscoreESZ_SZ_EEEEENS4_23SM90_TMA_LOAD_MULTICASTENS4_14ComposedLayoutINS4_7SwizzleILi3ELi4ELi3EEENS4_18smem_ptr_flag_bitsILi32EEENSU_INS5_IJNSA_ILi8EEESJ_EEENS5_IJSJ_SD_EEEEEEEvNS4_8identityES12_S1C_vS1D_EENS_8epilogue10collective6detail29Sm90TmaWarpSpecializedAdapterINS1G_15DefaultEpilogueIfSL_SL_NS1F_6thread17LinearCombinationIfLi1EffLNS1K_9ScaleType4KindE0ELNS_15FloatRoundStyleE2EfEENS1_15EpilogueDefaultEEEEEvvEEEEvNT_6ParamsE,@function
        .size           _ZN7cutlass13device_kernelINS_4gemm6kernel13GemmUniversalIN4cute5tupleIJiiiiEEENS1_10collective13CollectiveMmaINS1_34MainloopSm90TmaGmmaWarpSpecializedILi5ENS5_IJNS4_1CILi2EEENSA_ILi4EEENSA_ILi1EEEEEENS1_32KernelTmaWarpSpecializedPingpongEEENS5_IJNSA_ILi64EEENSA_ILi256EEENSA_ILi32EEEEEEfNS5_IJlSD_lEEEfSL_NS4_8TiledMMAINS4_8MMA_AtomIJNS4_4SM904GMMA30MMA_64x256x8_F32TF32TF32_SS_TNILNSP_7ScaleInE1ELSR_1EEEEEENS4_6LayoutINS5_IJSD_SD_SD_EEENS5_IJNSA_ILi0EEESW_SW_EEEEENS5_IJNS4_10UnderscoreESZ_SZ_EEEEENS4_23SM90_TMA_LOAD_MULTICASTENS4_14ComposedLayoutINS4_7SwizzleILi3ELi4ELi3EEENS4_18smem_ptr_flag_bitsILi32EEENSU_INS5_IJNSA_ILi8EEESJ_EEENS5_IJSJ_SD_EEEEEEEvNS4_8identityES12_S1C_vS1D_EENS_8epilogue10collective6detail29Sm90TmaWarpSpecializedAdapterINS1G_15DefaultEpilogueIfSL_SL_NS1F_6thread17LinearCombinationIfLi1EffLNS1K_9ScaleType4KindE0ELNS_15FloatRoundStyleE2EfEENS1_15EpilogueDefaultEEEEEvvEEEEvNT_6ParamsE,(.L_x_331 - _ZN7cutlass13device_kernelINS_4gemm6kernel13GemmUniversalIN4cute5tupleIJiiiiEEENS1_10collective13CollectiveMmaINS1_34MainloopSm90TmaGmmaWarpSpecializedILi5ENS5_IJNS4_1CILi2EEENSA_ILi4EEENSA_ILi1EEEEEENS1_32KernelTmaWarpSpecializedPingpongEEENS5_IJNSA_ILi64EEENSA_ILi256EEENSA_ILi32EEEEEEfNS5_IJlSD_lEEEfSL_NS4_8TiledMMAINS4_8MMA_AtomIJNS4_4SM904GMMA30MMA_64x256x8_F32TF32TF32_SS_TNILNSP_7ScaleInE1ELSR_1EEEEEENS4_6LayoutINS5_IJSD_SD_SD_EEENS5_IJNSA_ILi0EEESW_SW_EEEEENS5_IJNS4_10UnderscoreESZ_SZ_EEEEENS4_23SM90_TMA_LOAD_MULTICASTENS4_14ComposedLayoutINS4_7SwizzleILi3ELi4ELi3EEENS4_18smem_ptr_flag_bitsILi32EEENSU_INS5_IJNSA_ILi8EEESJ_EEENS5_IJSJ_SD_EEEEEEEvNS4_8identityES12_S1C_vS1D_EENS_8epilogue10collective6detail29Sm90TmaWarpSpecializedAdapterINS1G_15DefaultEpilogueIfSL_SL_NS1F_6thread17LinearCombinationIfLi1EffLNS1K_9ScaleType4KindE0ELNS_15FloatRoundStyleE2EfEENS1_15EpilogueDefaultEEEEEvvEEEEvNT_6ParamsE)
        .other          _ZN7cutlass13device_kernelINS_4gemm6kernel13GemmUniversalIN4cute5tupleIJiiiiEEENS1_10collective13CollectiveMmaINS1_34MainloopSm90TmaGmmaWarpSpecializedILi5ENS5_IJNS4_1CILi2EEENSA_ILi4EEENSA_ILi1EEEEEENS1_32KernelTmaWarpSpecializedPingpongEEENS5_IJNSA_ILi64EEENSA_ILi256EEENSA_ILi32EEEEEEfNS5_IJlSD_lEEEfSL_NS4_8TiledMMAINS4_8MMA_AtomIJNS4_4SM904GMMA30MMA_64x256x8_F32TF32TF32_SS_TNILNSP_7ScaleInE1ELSR_1EEEEEENS4_6LayoutINS5_IJSD_SD_SD_EEENS5_IJNSA_ILi0EEESW_SW_EEEEENS5_IJNS4_10UnderscoreESZ_SZ_EEEEENS4_23SM90_TMA_LOAD_MULTICASTENS4_14ComposedLayoutINS4_7SwizzleILi3ELi4ELi3EEENS4_18smem_ptr_flag_bitsILi32EEENSU_INS5_IJNSA_ILi8EEESJ_EEENS5_IJSJ_SD_EEEEEEEvNS4_8identityES12_S1C_vS1D_EENS_8epilogue10collective6detail29Sm90TmaWarpSpecializedAdapterINS1G_15DefaultEpilogueIfSL_SL_NS1F_6thread17LinearCombinationIfLi1EffLNS1K_9ScaleType4KindE0ELNS_15FloatRoundStyleE2EfEENS1_15EpilogueDefaultEEEEEvvEEEEvNT_6ParamsE,@"STO_CUDA_ENTRY STV_DEFAULT"
_ZN7cutlass13device_kernelINS_4gemm6kernel13GemmUniversalIN4cute5tupleIJiiiiEEENS1_10collective13CollectiveMmaINS1_34MainloopSm90TmaGmmaWarpSpecializedILi5ENS5_IJNS4_1CILi2EEENSA_ILi4EEENSA_ILi1EEEEEENS1_32KernelTmaWarpSpecializedPingpongEEENS5_IJNSA_ILi64EEENSA_ILi256EEENSA_ILi32EEEEEEfNS5_IJlSD_lEEEfSL_NS4_8TiledMMAINS4_8MMA_AtomIJNS4_4SM904GMMA30MMA_64x256x8_F32TF32TF32_SS_TNILNSP_7ScaleInE1ELSR_1EEEEEENS4_6LayoutINS5_IJSD_SD_SD_EEENS5_IJNSA_ILi0EEESW_SW_EEEEENS5_IJNS4_10UnderscoreESZ_SZ_EEEEENS4_23SM90_TMA_LOAD_MULTICASTENS4_14ComposedLayoutINS4_7SwizzleILi3ELi4ELi3EEENS4_18smem_ptr_flag_bitsILi32EEENSU_INS5_IJNSA_ILi8EEESJ_EEENS5_IJSJ_SD_EEEEEEEvNS4_8identityES12_S1C_vS1D_EENS_8epilogue10collective6detail29Sm90TmaWarpSpecializedAdapterINS1G_15DefaultEpilogueIfSL_SL_NS1F_6thread17LinearCombinationIfLi1EffLNS1K_9ScaleType4KindE0ELNS_15FloatRoundStyleE2EfEENS1_15EpilogueDefaultEEEEEvvEEEEvNT_6ParamsE:
[----:B------:R-:W0:Y:S02]  /*0000*/  LDC R1, c[0x0][0x28] ;  /* 0x00000a00ff017b82 */ /* 0x000e240000000800 */
[----:B0-----:R-:W-:Y:S01]  /*0010*/  VIADD R1, R1, 0xfffffff8 ;  /* 0xfffffff801017836 */ /* 0x001fe20000000000 */
[----:B------:R-:W0:Y:S01]  /*0020*/  S2R R4, SR_TID.X ;  /* 0x0000000000047919 */ /* 0x000e220000002100 */
[----:B------:R-:W-:Y:S01]  /*0030*/  ELECT P0, URZ, PT ;  /* 0x00000000003f782f */ /* 0x000fe20003800000 */
[----:B------:R-:W-:Y:S01]  /*0040*/  BSSY B0, `(.L_x_0) ;  /* 0x000000f000007945 */ /* 0x000fe20003800000 */
[--C-:B0-----:R-:W-:Y:S02]  /*0050*/  SHF.R.U32.HI R2, RZ, 0x5, R4.reuse ;  /* 0x00000005ff027819 */ /* 0x101fe40000011604 */
[----:B------:R-:W-:-:S03]  /*0060*/  SHF.R.U32.HI R7, RZ, 0x7, R4 ;  /* 0x00000007ff077819 */ /* 0x000fc60000011604 */
[----:B------:R-:W0:Y:S04]  /*0070*/  SHFL.IDX PT, R5, R2, RZ, 0x1f ;  /* 0x00001fff02057589 */ /* 0x000e2800000e0000 */
[----:B------:R1:W2:Y:S01]  /*0080*/  SHFL.IDX PT, R10, R7, RZ, 0x1f ;  /* 0x00001fff070a7589 */ /* 0x0002a200000e0000 */
[----:B0-----:R-:W-:-:S13]  /*0090*/  ISETP.NE.OR P0, PT, R5, RZ, !P0 ;  /* 0x000000ff0500720c */ /* 0x001fda0004705670 */
[----:B-12---:R-:W-:Y:S05]  /*00a0*/  @P0 BRA `(.L_x_1) ;  /* 0x0000000000200947 */ /* 0x006fea0003800000 */
[----:B------:R-:W-:Y:S02]  /*00b0*/  ULDC.64 UR4, c[0x0][0x198] ;  /* 0x0000660000047ab9 */ /* 0x000fe40000000a00 */
[----:B------:R-:W-:Y:S02]  /*00c0*/  UIADD3 UR6, UP0, UR4, 0xf0, URZ ;  /* 0x000000f004067890 */ /* 0x000fe4000ff1e03f */
[----:B------:R-:W-:Y:S02]  /*00d0*/  UIADD3 UR4, UP1, UR4, 0x1f0, URZ ;  /* 0x000001f004047890 */ /* 0x000fe4000ff3e03f */
[----:B------:R-:W-:Y:S02]  /*00e0*/  UIADD3.X UR7, URZ, UR5, URZ, UP0, !UPT ;  /* 0x000000053f077290 */ /* 0x000fe400087fe43f */
[----:B------:R-:W-:-:S07]  /*00f0*/  UIADD3.X UR5, URZ, UR5, URZ, UP1, !UPT ;  /* 0x000000053f057290 */ /* 0x000fce0008ffe43f */
[----:B------:R0:W-:Y:S02]  /*0100*/  UTMACCTL.PF [UR6] ;  /* 0x00000000060079b9 */ /* 0x0001e40008040000 */
[----:B------:R0:W-:Y:S02]  /*0110*/  UTMACCTL.PF [UR4] ;  /* 0x00000000040079b9 */ /* 0x0001e40008040000 */
[----:B0-----:R-:W-:Y:S01]  /*0120*/  NOP ;  /* 0x0000000000007918 */ /* 0x001fe20000000000 */
.L_x_1:
[----:B------:R-:W-:Y:S05]  /*0130*/  BSYNC B0 ;  /* 0x0000000000007941 */ /* 0x000fea0003800000 */
.L_x_0:
[----:B------:R-:W0:Y:S01]  /*0140*/  SHFL.IDX PT, R8, R2, RZ, 0x1f ;  /* 0x00001fff02087589 */ /* 0x000e2200000e0000 */
[----:B------:R-:W-:-:S04]  /*0150*/  SHF.R.S32.HI R3, RZ, 0x1f, R4 ;  /* 0x0000001fff037819 */ /* 0x000fc80000011404 */
[----:B------:R-:W-:Y:S02]  /*0160*/  LEA.HI R3, R3, R4, RZ, 0x7 ;  /* 0x0000000403037211 */ /* 0x000fe400078f38ff */
[----:B0-----:R-:W-:-:S13]  /*0170*/  ISETP.NE.AND P0, PT, R8, RZ, PT ;  /* 0x000000ff0800720c */ /* 0x001fda0003f05270 */
[----:B------:R-:W-:Y:S05]  /*0180*/  @P0 BRA `(.L_x_2) ;  /* 0x0000000000600947 */ /* 0x000fea0003800000 */
[----:B------:R-:W0:Y:S01]  /*0190*/  S2UR UR8, SR_CgaCtaId ;  /* 0x00000000000879c3 */ /* 0x000e220000008800 */
[----:B------:R-:W-:Y:S01]  /*01a0*/  UMOV UR4, 0x400 ;  /* 0x0000040000047882 */ /* 0x000fe20000000000 */
[----:B------:R-:W-:Y:S01]  /*01b0*/  UMOV UR5, 0x1 ;  /* 0x0000000100057882 */ /* 0x000fe20000000000 */
[----:B------:R-:W-:Y:S01]  /*01c0*/  UMOV UR6, 0x5 ;  /* 0x0000000500067882 */ /* 0x000fe20000000000 */
[----:B------:R-:W-:Y:S01]  /*01d0*/  ELECT P0, URZ, PT ;  /* 0x00000000003f782f */ /* 0x000fe20003800000 */
[----:B------:R-:W-:-:S04]  /*01e0*/  UIADD3 UR6, -UR6, 0x100000, URZ ;  /* 0x0010000006067890 */ /* 0x000fc8000fffe13f */
[----:B------:R-:W-:Y:S02]  /*01f0*/  USHF.L.U32 UR7, UR6, 0xb, URZ ;  /* 0x0000000b06077899 */ /* 0x000fe4000800063f */
[----:B------:R-:W-:Y:S02]  /*0200*/  USHF.L.U32 UR6, UR6, 0x1, URZ ;  /* 0x0000000106067899 */ /* 0x000fe4000800063f */
[----:B0-----:R-:W-:Y:S02]  /*0210*/  ULEA UR8, UR8, UR4, 0x18 ;  /* 0x0000000408087291 */ /* 0x001fe4000f8ec03f */
[----:B------:R-:W-:-:S04]  /*0220*/  UIADD3 UR4, -UR5, 0x100000, URZ ;  /* 0x0010000005047890 */ /* 0x000fc8000fffe13f */
[----:B------:R-:W-:Y:S02]  /*0230*/  USHF.L.U32 UR5, UR4, 0xb, URZ ;  /* 0x0000000b04057899 */ /* 0x000fe4000800063f */
[----:B------:R-:W-:Y:S01]  /*0240*/  USHF.L.U32 UR4, UR4, 0x1, URZ ;  /* 0x0000000104047899 */ /* 0x000fe2000800063f */
[----:B------:R-:W0:Y:S11]  /*0250*/  FENCE.VIEW.ASYNC.S ;  /* 0x00000000000073c6 */ /* 0x000e360000000000 */
[----:B0-----:R0:W1:Y:S01]  /*0260*/  SYNCS.EXCH.64 URZ, [UR8], UR4 ;  /* 0x00000004083f75b2 */ /* 0x0010620008000100 */
[----:B------:R0:W2:Y:S01]  /*0270*/  SYNCS.EXCH.64 URZ, [UR8+0x28], UR6 ;  /* 0x00002806083f75b2 */ /* 0x0000a20008000100 */
[----:B------:R0:W3:Y:S01]  /*0280*/  SYNCS.EXCH.64 URZ, [UR8+0x8], UR4 ;  /* 0x00000804083f75b2 */ /* 0x0000e20008000100 */
[----:B------:R0:W4:Y:S01]  /*0290*/  SYNCS.EXCH.64 URZ, [UR8+0x30], UR6 ;  /* 0x00003006083f75b2 */ /* 0x0001220008000100 */
[----:B------:R0:W0:Y:S01]  /*02a0*/  SYNCS.EXCH.64 URZ, [UR8+0x10], UR4 ;  /* 0x00001004083f75b2 */ /* 0x0000220008000100 */
[----:B------:R0:W0:Y:S01]  /*02b0*/  SYNCS.EXCH.64 URZ, [UR8+0x38], UR6 ;  /* 0x00003806083f75b2 */ /* 0x0000220008000100 */
[----:B------:R0:W0:Y:S01]  /*02c0*/  SYNCS.EXCH.64 URZ, [UR8+0x18], UR4 ;  /* 0x00001804083f75b2 */ /* 0x0000220008000100 */
[----:B------:R0:W0:Y:S01]  /*02d0*/  SYNCS.EXCH.64 URZ, [UR8+0x40], UR6 ;  /* 0x00004006083f75b2 */ /* 0x0000220008000100 */
[----:B------:R0:W0:Y:S01]  /*02e0*/  SYNCS.EXCH.64 URZ, [UR8+0x20], UR4 ;  /* 0x00002004083f75b2 */ /* 0x0000220008000100 */
[----:B------:R0:W0:Y:S01]  /*02f0*/  SYNCS.EXCH.64 URZ, [UR8+0x48], UR6 ;  /* 0x00004806083f75b2 */ /* 0x0000220008000100 */
[----:B------:R-:W-:Y:S01]  /*0300*/  NOP ;  /* 0x0000000000007918 */ /* 0x000fe20000000000 */
.L_x_2:
[----:B------:R-:W5:Y:S01]  /*0310*/  SHFL.IDX PT, R13, R2, RZ, 0x1f ;  /* 0x00001fff020d7589 */ /* 0x000f6200000e0000 */
[----:B------:R-:W1:Y:S01]  /*0320*/  S2UR UR12, SR_CTAID.X ;  /* 0x00000000000c79c3 */ /* 0x000e620000002500 */
[----:B------:R-:W-:Y:S02]  /*0330*/  LOP3.LUT R3, R3, 0xffffff80, RZ, 0xc0, !PT ;  /* 0xffffff8003037812 */ /* 0x000fe400078ec0ff */
[----:B------:R-:W-:Y:S01]  /*0340*/  ELECT P0, URZ, PT ;  /* 0x00000000003f782f */ /* 0x000fe20003800000 */
[----:B------:R2:W3:Y:S01]  /*0350*/  SHFL.IDX PT, R12, R2, RZ, 0x1f ;  /* 0x00001fff020c7589 */ /* 0x0004e200000e0000 */
[----:B------:R-:W-:Y:S01]  /*0360*/  ELECT P1, URZ, PT ;  /* 0x00000000003f782f */ /* 0x000fe20003820000 */
[----:B------:R-:W-:Y:S01]  /*0370*/  NOP ;  /* 0x0000000000007918 */ /* 0x000fe20000000000 */
[----:B------:R-:W-:Y:S01]  /*0380*/  IMAD.IADD R3, R4, 0x1, -R3 ;  /* 0x0000000104037824 */ /* 0x000fe200078e0a03 */
[----:B------:R-:W4:Y:S01]  /*0390*/  S2R R6, SR_CTAID.Y ;  /* 0x0000000000067919 */ /* 0x000f220000002600 */
[----:B0-----:R-:W-:Y:S01]  /*03a0*/  ULDC UR4, c[0x0][0x150] ;  /* 0x0000540000047ab9 */ /* 0x001fe20000000800 */
[----:B------:R-:W0:Y:S01]  /*03b0*/  LDC R14, c[0x0][0x144] ;  /* 0x00005100ff0e7b82 */ /* 0x000e220000000800 */
[----:B------:R-:W-:Y:S01]  /*03c0*/  UMOV UR11, 0x80 ;  /* 0x00000080000b7882 */ /* 0x000fe20000000000 */
[----:B------:R-:W-:Y:S01]  /*03d0*/  SHF.R.S32.HI R0, RZ, 0x1f, R3 ;  /* 0x0000001fff007819 */ /* 0x000fe20000011403 */
[----:B------:R-:W-:Y:S01]  /*03e0*/  NOP ;  /* 0x0000000000007918 */ /* 0x000fe20000000000 */
[C---:B------:R-:W-:Y:S01]  /*03f0*/  VIADD R35, R10.reuse, 0xffffffff ;  /* 0xffffffff0a237836 */ /* 0x040fe20000000000 */
[----:B------:R-:W-:Y:S01]  /*0400*/  ISETP.NE.AND P4, PT, R10, RZ, PT ;  /* 0x000000ff0a00720c */ /* 0x000fe20003f85270 */
[----:B------:R-:W-:Y:S01]  /*0410*/  IMAD.MOV.U32 R153, RZ, RZ, 0x1 ;  /* 0x00000001ff997424 */ /* 0x000fe200078e00ff */
[----:B------:R-:W-:Y:S01]  /*0420*/  LEA.HI R9, R0, R3, RZ, 0x3 ;  /* 0x0000000300097211 */ /* 0x000fe200078f18ff */
[----:B------:R-:W0:Y:S01]  /*0430*/  LDC R15, c[0x0][0x140] ;  /* 0x00005000ff0f7b82 */ /* 0x000e220000000800 */
[----:B------:R-:W-:-:S02]  /*0440*/  ISETP.GE.U32.AND P6, PT, R35, 0x2, PT ;  /* 0x000000022300780c */ /* 0x000fc40003fc6070 */
[--C-:B------:R-:W-:Y:S02]  /*0450*/  SHF.R.S32.HI R11, RZ, 0x3, R9.reuse ;  /* 0x00000003ff0b7819 */ /* 0x100fe40000011409 */
[----:B--2---:R-:W-:Y:S02]  /*0460*/  SHF.R.S32.HI R2, RZ, 0x1f, R9 ;  /* 0x0000001fff027819 */ /* 0x004fe40000011409 */
[----:B------:R-:W-:Y:S01]  /*0470*/  SHF.R.S32.HI R9, RZ, 0x1f, R8 ;  /* 0x0000001fff097819 */ /* 0x000fe20000011408 */
[----:B------:R-:W2:Y:S01]  /*0480*/  LDC R25, c[0x0][0x148] ;  /* 0x00005200ff197b82 */ /* 0x000ea20000000800 */
[----:B-----5:R-:W-:Y:S02]  /*0490*/  ISETP.NE.OR P0, PT, R13, RZ, !P0 ;  /* 0x000000ff0d00720c */ /* 0x020fe40004705670 */
[----:B-1----:R-:W-:Y:S02]  /*04a0*/  I2FP.F32.U32 R13, UR12 ;  /* 0x0000000c000d7c45 */ /* 0x002fe40008201000 */
[----:B------:R-:W-:-:S02]  /*04b0*/  LEA.HI R2, R2, R11, RZ, 0x2 ;  /* 0x0000000b02027211 */ /* 0x000fc400078f10ff */
[----:B------:R-:W-:Y:S01]  /*04c0*/  LEA.HI R9, R9, R8, RZ, 0x2 ;  /* 0x0000000809097211 */ /* 0x000fe200078f10ff */
[----:B------:R-:W-:Y:S01]  /*04d0*/  FMUL R13, R13, UR4 ;  /* 0x000000040d0d7c20 */ /* 0x000fe20008400000 */
[----:B---3--:R-:W-:Y:S01]  /*04e0*/  ISETP.NE.OR P1, PT, R12, RZ, !P1 ;  /* 0x000000ff0c00720c */ /* 0x008fe20004f25670 */
[----:B------:R-:W-:Y:S01]  /*04f0*/  ULDC UR4, c[0x0][0x154] ;  /* 0x0000550000047ab9 */ /* 0x000fe20000000800 */
[----:B------:R-:W-:Y:S02]  /*0500*/  LOP3.LUT R12, R2, 0xfffffffc, RZ, 0xc0, !PT ;  /* 0xfffffffc020c7812 */ /* 0x000fe400078ec0ff */
[----:B------:R-:W-:Y:S01]  /*0510*/  LOP3.LUT R9, R9, 0x3ffffffc, RZ, 0xc0, !PT ;  /* 0x3ffffffc09097812 */ /* 0x000fe200078ec0ff */
[----:B------:R-:W1:Y:S01]  /*0520*/  F2I.U32.TRUNC.NTZ R13, R13 ;  /* 0x0000000d000d7305 */ /* 0x000e62000020f000 */
[----:B------:R-:W-:Y:S01]  /*0530*/  SHF.R.S32.HI R2, RZ, 0x1f, R5 ;  /* 0x0000001fff027819 */ /* 0x000fe20000011405 */
[----:B------:R-:W-:Y:S01]  /*0540*/  IMAD.IADD R12, R11, 0x1, -R12 ;  /* 0x000000010b0c7824 */ /* 0x000fe200078e0a0c */
[----:B------:R-:W-:Y:S01]  /*0550*/  VOTEU.ALL UP1, P0 ;  /* 0x00000000003f7886 */ /* 0x000fe20000020000 */
[----:B------:R-:W-:Y:S01]  /*0560*/  IMAD.IADD R9, R8, 0x1, -R9 ;  /* 0x0000000108097824 */ /* 0x000fe200078e0a09 */
[----:B------:R-:W-:Y:S01]  /*0570*/  LEA.HI R2, R2, R5, RZ, 0x2 ;  /* 0x0000000502027211 */ /* 0x000fe200078f10ff */
[----:B------:R-:W-:Y:S01]  /*0580*/  VOTEU.ALL UP0, P0 ;  /* 0x00000000003f7886 */ /* 0x000fe20000000000 */
[----:B----4-:R-:W-:Y:S01]  /*0590*/  I2FP.F32.U32 R8, R6 ;  /* 0x0000000600087245 */ /* 0x010fe20000201000 */
[----:B------:R-:W-:Y:S01]  /*05a0*/  IMAD R9, R9, 0x4, R12 ;  /* 0x0000000409097824 */ /* 0x000fe200078e020c */
[----:B------:R-:W-:Y:S01]  /*05b0*/  LOP3.LUT R2, R2, 0xfffffffc, RZ, 0xc0, !PT ;  /* 0xfffffffc02027812 */ /* 0x000fe200078ec0ff */
[----:B------:R-:W-:Y:S01]  /*05c0*/  VOTEU.ALL UP2, P1 ;  /* 0x00000000003f7886 */ /* 0x000fe20000840000 */
[----:B------:R-:W3:Y:S01]  /*05d0*/  @!UP1 S2UR UR7, SR_CgaCtaId ;  /* 0x00000000000799c3 */ /* 0x000ee20000008800 */
[----:B------:R-:W-:Y:S01]  /*05e0*/  FMUL R8, R8, UR4 ;  /* 0x0000000408087c20 */ /* 0x000fe20008400000 */
[----:B------:R-:W-:Y:S01]  /*05f0*/  IMAD.SHL.U32 R152, R9, 0x4, RZ ;  /* 0x0000000409987824 */ /* 0x000fe200078e00ff */
[----:B------:R-:W-:Y:S01]  /*0600*/  UMOV UR4, 0x20 ;  /* 0x0000002000047882 */ /* 0x000fe20000000000 */
[----:B------:R-:W-:Y:S01]  /*0610*/  IMAD.IADD R5, R5, 0x1, -R2 ;  /* 0x0000000105057824 */ /* 0x000fe200078e0a02 */
[----:B------:R-:W-:Y:S01]  /*0620*/  LEA.HI R2, R9, R9, RZ, 0x1 ;  /* 0x0000000909027211 */ /* 0x000fe200078f08ff */
[----:B-1----:R-:W-:Y:S01]  /*0630*/  IMAD.MOV R13, RZ, RZ, -R13 ;  /* 0x000000ffff0d7224 */ /* 0x002fe200078e0a0d */
[----:B------:R-:W1:Y:S01]  /*0640*/  F2I.U32.TRUNC.NTZ R8, R8 ;  /* 0x0000000800087305 */ /* 0x000e62000020f000 */
[----:B------:R-:W4:Y:S01]  /*0650*/  @!UP2 S2UR UR10, SR_CgaCtaId ;  /* 0x00000000000aa9c3 */ /* 0x000f220000008800 */
[----:B------:R-:W-:Y:S01]  /*0660*/  LOP3.LUT R2, R2, 0xfffffffe, RZ, 0xc0, !PT ;  /* 0xfffffffe02027812 */ /* 0x000fe200078ec0ff */
[----:B0-----:R-:W-:Y:S01]  /*0670*/  IMAD R21, R14, R13, UR12 ;  /* 0x0000000c0e157e24 */ /* 0x001fe2000f8e020d */
[----:B------:R-:W-:Y:S01]  /*0680*/  @!UP1 UMOV UR6, 0x400 ;  /* 0x0000040000069882 */ /* 0x000fe20000000000 */
[----:B------:R-:W-:-:S04]  /*0690*/  @!UP1 UIADD3 UR4, -UR4, 0x100000, URZ ;  /* 0x0010000004049890 */ /* 0x000fc8000fffe13f */
[----:B------:R-:W-:Y:S02]  /*06a0*/  @!UP1 USHF.L.U32 UR5, UR4, 0xb, URZ ;  /* 0x0000000b04059899 */ /* 0x000fe4000800063f */
[----:B------:R-:W-:Y:S01]  /*06b0*/  @!UP1 USHF.L.U32 UR4, UR4, 0x1, URZ ;  /* 0x0000000104049899 */ /* 0x000fe2000800063f */
[C---:B------:R-:W-:Y:S01]  /*06c0*/  LOP3.LUT R152, R9.reuse, 0xc, R152, 0x78, !PT ;  /* 0x0000000c09987812 */ /* 0x040fe200078e7898 */
[----:B------:R-:W-:Y:S01]  /*06d0*/  IMAD.IADD R2, R9, 0x1, -R2 ;  /* 0x0000000109027824 */ /* 0x000fe200078e0a02 */
[----:B------:R-:W-:Y:S01]  /*06e0*/  @!UP2 UMOV UR9, 0x400 ;  /* 0x000004000009a882 */ /* 0x000fe20000000000 */
[----:B------:R-:W-:Y:S01]  /*06f0*/  VOTEU.ALL UP3, P1 ;  /* 0x00000000003f7886 */ /* 0x000fe20000860000 */
[----:B------:R-:W-:Y:S01]  /*0700*/  VOTEU.ALL UP4, P1 ;  /* 0x00000000003f7886 */ /* 0x000fe20000880000 */
[----:B------:R-:W-:Y:S01]  /*0710*/  VOTEU.ALL UP5, P1 ;  /* 0x00000000003f7886 */ /* 0x000fe200008a0000 */
[----:B------:R-:W-:Y:S01]  /*0720*/  ISETP.NE.AND P3, PT, R2, R21, PT ;  /* 0x000000150200720c */ /* 0x000fe20003f65270 */
[----:B------:R0:W0:Y:S01]  /*0730*/  SHFL.IDX PT, R14, R7, RZ, 0x1f ;  /* 0x00001fff070e7589 */ /* 0x00002200000e0000 */
[----:B------:R-:W-:Y:S01]  /*0740*/  ISETP.EQ.U32.AND P2, PT, R15, 0x1, PT ;  /* 0x000000010f00780c */ /* 0x000fe20003f42070 */
[----:B-1----:R-:W-:Y:S01]  /*0750*/  IMAD.MOV R20, RZ, RZ, -R8 ;  /* 0x000000ffff147224 */ /* 0x002fe200078e0a08 */
[----:B---3--:R-:W-:-:S02]  /*0760*/  @!UP1 ULEA UR8, UR7, UR6, 0x18 ;  /* 0x0000000607089291 */ /* 0x008fc4000f8ec03f */
[----:B------:R-:W-:-:S04]  /*0770*/  @!UP2 UIADD3 UR6, -UR11, 0x100000, URZ ;  /* 0x001000000b06a890 */ /* 0x000fc8000fffe13f */
[----:B------:R-:W-:Y:S02]  /*0780*/  @!UP2 USHF.L.U32 UR7, UR6, 0xb, URZ ;  /* 0x0000000b0607a899 */ /* 0x000fe4000800063f */
[----:B------:R-:W-:Y:S01]  /*0790*/  @!UP2 USHF.L.U32 UR6, UR6, 0x1, URZ ;  /* 0x000000010606a899 */ /* 0x000fe2000800063f */
[----:B--2---:R-:W-:Y:S01]  /*07a0*/  IMAD R9, R25, R20, R6 ;  /* 0x0000001419097224 */ /* 0x004fe200078e0206 */
[----:B------:R-:W-:Y:S01]  /*07b0*/  VOTEU.ALL UP1, P0 ;  /* 0x00000000003f7886 */ /* 0x000fe20000020000 */
[----:B------:R-:W-:Y:S01]  /*07c0*/  LOP3.LUT P0, RZ, R3, 0x7, RZ, 0xc0, !PT ;  /* 0x0000000703ff7812 */ /* 0x000fe2000780c0ff */
[----:B----4-:R-:W-:Y:S01]  /*07d0*/  @!UP2 ULEA UR9, UR10, UR9, 0x18 ;  /* 0x000000090a09a291 */ /* 0x010fe2000f8ec03f */
[----:B------:R-:W-:Y:S01]  /*07e0*/  @P3 LEA.HI R2, R152, R152, RZ, 0x1 ;  /* 0x0000009898023211 */ /* 0x000fe200078f08ff */
[----:B------:R-:W-:Y:S01]  /*07f0*/  VOTEU.ALL UP2, P1 ;  /* 0x00000000003f7886 */ /* 0x000fe20000840000 */
[----:B------:R-:W-:Y:S01]  /*0800*/  ISETP.NE.AND P1, PT, R5, 0x3, PT ;  /* 0x000000030500780c */ /* 0x000fe20003f25270 */
[----:B------:R-:W1:Y:S02]  /*0810*/  FENCE.VIEW.ASYNC.S ;  /* 0x00000000000073c6 */ /* 0x000e640000000000 */
[----:B-1----:R1:W2:Y:S01]  /*0820*/  @!UP0 SYNCS.EXCH.64 URZ, [UR8+0x80], UR4 ;  /* 0x00008004083f85b2 */ /* 0x0022a20008000100 */
[----:B------:R-:W-:-:S02]  /*0830*/  @P3 SHF.R.S32.HI R2, RZ, 0x1, R2 ;  /* 0x00000001ff023819 */ /* 0x000fc40000011402 */
[----:B------:R-:W-:Y:S02]  /*0840*/  ISETP.EQ.OR P1, PT, R5, RZ, !P1 ;  /* 0x000000ff0500720c */ /* 0x000fe40004f22670 */
[----:B------:R-:W-:Y:S02]  /*0850*/  @P3 ISETP.NE.AND P5, PT, R2, R9, PT ;  /* 0x000000090200320c */ /* 0x000fe40003fa5270 */
[----:B------:R-:W-:Y:S02]  /*0860*/  ISETP.LT.U32.AND P0, PT, R152, 0x8, !P0 ;  /* 0x000000089800780c */ /* 0x000fe40004701070 */
[----:B------:R-:W-:Y:S02]  /*0870*/  ISETP.EQ.AND P1, PT, R10, RZ, P1 ;  /* 0x000000ff0a00720c */ /* 0x000fe40000f22270 */
[----:B------:R-:W-:Y:S02]  /*0880*/  SEL R2, RZ, 0x1, !P0 ;  /* 0x00000001ff027807 */ /* 0x000fe40004000000 */
[----:B------:R-:W-:-:S02]  /*0890*/  @P3 SEL R153, RZ, 0x1, P5 ;  /* 0x00000001ff993807 */ /* 0x000fc40002800000 */
[----:B------:R-:W-:Y:S01]  /*08a0*/  SEL R16, RZ, 0x1, !P1 ;  /* 0x00000001ff107807 */ /* 0x000fe20004800000 */
[----:B------:R1:W3:Y:S01]  /*08b0*/  @!UP1 SYNCS.EXCH.64 URZ, [UR8+0x88], UR4 ;  /* 0x00008804083f95b2 */ /* 0x0002e20008000100 */
[----:B------:R-:W-:Y:S01]  /*08c0*/  NOP ;  /* 0x0000000000007918 */ /* 0x000fe20000000000 */
[----:B------:R-:W-:Y:S02]  /*08d0*/  LOP3.LUT R153, R153, R2, RZ, 0xc0, !PT ;  /* 0x0000000299997212 */ /* 0x000fe400078ec0ff */
[----:B------:R-:W-:Y:S01]  /*08e0*/  SEL R16, R16, 0x2, P6 ;  /* 0x0000000210107807 */ /* 0x000fe20003000000 */
[----:B------:R1:W4:Y:S01]  /*08f0*/  @!UP2 SYNCS.EXCH.64 URZ, [UR9+0x60], UR6 ;  /* 0x00006006093fa5b2 */ /* 0x0003220008000100 */
[----:B------:R1:W0:Y:S01]  /*0900*/  @!UP3 SYNCS.EXCH.64 URZ, [UR9+0x68], UR6 ;  /* 0x00006806093fb5b2 */ /* 0x0002220008000100 */
[----:B------:R1:W0:Y:S01]  /*0910*/  @!UP4 SYNCS.EXCH.64 URZ, [UR9+0x70], UR6 ;  /* 0x00007006093fc5b2 */ /* 0x0002220008000100 */
[----:B------:R1:W0:Y:S01]  /*0920*/  @!UP5 SYNCS.EXCH.64 URZ, [UR9+0x78], UR6 ;  /* 0x00007806093fd5b2 */ /* 0x0002220008000100 */
[----:B------:R-:W-:Y:S01]  /*0930*/  NOP ;  /* 0x0000000000007918 */ /* 0x000fe20000000000 */
[----:B-12---:R-:W-:Y:S05]  /*0940*/  @!P2 BRA `(.L_x_3) ;  /* 0x000000000008a947 */ /* 0x006fea0003800000 */
[----:B0--34-:R-:W-:Y:S01]  /*0950*/  UCGABAR_ARV ;  /* 0x00000000000079c7 */ /* 0x019fe20008000000 */
[----:B------:R-:W-:Y:S05]  /*0960*/  BRA `(.L_x_4) ;  /* 0x0000000000047947 */ /* 0x000fea0003800000 */
.L_x_3:
[----:B0--34-:R-:W-:Y:S01]  /*0970*/  NOP ;  /* 0x0000000000007918 */ /* 0x019fe20000000000 */
.L_x_4:
[----:B------:R-:W-:Y:S01]  /*0980*/  ULDC.64 UR4, c[0x0][0x598] ;  /* 0x0001660000047ab9 */ /* 0x000fe20000000a00 */
[----:B------:R-:W-:Y:S01]  /*0990*/  ULDC.64 UR36, c[0x0][0x208] ;  /* 0x0000820000247ab9 */ /* 0x000fe20000000a00 */
[----:B------:R-:W-:-:S04]  /*09a0*/  ISETP.NE.U32.AND P0, PT, RZ, UR4, PT ;  /* 0x00000004ff007c0c */ /* 0x000fc8000bf05070 */
[----:B------:R-:W-:-:S13]  /*09b0*/  ISETP.NE.AND.EX P0, PT, RZ, UR5, PT, P0 ;  /* 0x00000005ff007c0c */ /* 0x000fda000bf05300 */
[----:B------:R-:W-:Y:S05]  /*09c0*/  @!P0 BRA `(.L_x_5) ;  /* 0x00000000001c8947 */ /* 0x000fea0003800000 */
[----:B------:R-:W0:Y:S02]  /*09d0*/  LDC.64 R8, c[0x0][0x598] ;  /* 0x00016600ff087b82 */ /* 0x000e240000000a00 */
[----:B0-----:R-:W2:Y:S02]  /*09e0*/  LDG.E.64 R8, desc[UR36][R8.64] ;  /* 0x0000002408087981 */ /* 0x001ea4000c1e1b00 */
[----:B--2---:R-:W-:-:S04]  /*09f0*/  ISETP.NE.U32.AND P0, PT, R8, RZ, PT ;  /* 0x000000ff0800720c */ /* 0x004fc80003f05070 */
[----:B------:R-:W-:-:S13]  /*0a00*/  ISETP.NE.AND.EX P0, PT, R9, RZ, PT, P0 ;  /* 0x000000ff0900720c */ /* 0x000fda0003f05300 */
[----:B------:R-:W-:Y:S05]  /*0a10*/  @!P0 BRA `(.L_x_5) ;  /* 0x0000000000088947 */ /* 0x000fea0003800000 */
[----:B------:R0:W5:Y:S01]  /*0a20*/  LD.E R154, desc[UR36][R8.64] ;  /* 0x00000024089a7980 */ /* 0x000162000c101900 */
[----:B------:R-:W-:Y:S05]  /*0a30*/  BRA `(.L_x_6) ;  /* 0x0000000000247947 */ /* 0x000fea0003800000 */
.L_x_5:
[----:B------:R-:W-:Y:S02]  /*0a40*/  ULDC.64 UR4, c[0x0][0x588] ;  /* 0x0001620000047ab9 */ /* 0x000fe40000000a00 */
[----:B------:R-:W-:-:S04]  /*0a50*/  ISETP.NE.U32.AND P0, PT, RZ, UR4, PT ;  /* 0x00000004ff007c0c */ /* 0x000fc8000bf05070 */
[----:B------:R-:W-:-:S13]  /*0a60*/  ISETP.NE.AND.EX P0, PT, RZ, UR5, PT, P0 ;  /* 0x00000005ff007c0c */ /* 0x000fda000bf05300 */
[----:B------:R-:W-:Y:S05]  /*0a70*/  @!P0 BRA `(.L_x_7) ;  /* 0x00000000000c8947 */ /* 0x000fea0003800000 */
[----:B------:R-:W0:Y:S02]  /*0a80*/  LDC.64 R154, c[0x0][0x588] ;  /* 0x00016200ff9a7b82 */ /* 0x000e240000000a00 */
[----:B0-----:R1:W5:Y:S01]  /*0a90*/  LDG.E R154, desc[UR36][R154.64] ;  /* 0x000000249a9a7981 */ /* 0x001362000c1e1900 */
[----:B------:R-:W-:Y:S05]  /*0aa0*/  BRA `(.L_x_6) ;  /* 0x0000000000087947 */ /* 0x000fea0003800000 */
.L_x_7:
[----:B------:R-:W-:Y:S02]  /*0ab0*/  ULDC UR4, c[0x0][0x580] ;  /* 0x0001600000047ab9 */ /* 0x000fe40000000800 */
[----:B------:R-:W-:-:S07]  /*0ac0*/  IMAD.U32 R154, RZ, RZ, UR4 ;  /* 0x00000004ff9a7e24 */ /* 0x000fce000f8e00ff */
.L_x_6:
[----:B------:R-:W-:Y:S02]  /*0ad0*/  ULDC.64 UR4, c[0x0][0x5a0] ;  /* 0x0001680000047ab9 */ /* 0x000fe40000000a00 */
[----:B------:R-:W-:-:S04]  /*0ae0*/  ISETP.NE.U32.AND P0, PT, RZ, UR4, PT ;  /* 0x00000004ff007c0c */ /* 0x000fc8000bf05070 */
[----:B------:R-:W-:-:S13]  /*0af0*/  ISETP.NE.AND.EX P0, PT, RZ, UR5, PT, P0 ;  /* 0x00000005ff007c0c */ /* 0x000fda000bf05300 */
[----:B------:R-:W-:Y:S05]  /*0b00*/  @!P0 BRA `(.L_x_8) ;  /* 0x00000000001c8947 */ /* 0x000fea0003800000 */
[----:B0-----:R-:W0:Y:S02]  /*0b10*/  LDC.64 R8, c[0x0][0x5a0] ;  /* 0x00016800ff087b82 */ /* 0x001e240000000a00 */
[----:B0-----:R-:W2:Y:S02]  /*0b20*/  LDG.E.64 R8, desc[UR36][R8.64] ;  /* 0x0000002408087981 */ /* 0x001ea4000c1e1b00 */
[----:B--2---:R-:W-:-:S04]  /*0b30*/  ISETP.NE.U32.AND P0, PT, R8, RZ, PT ;  /* 0x000000ff0800720c */ /* 0x004fc80003f05070 */
[----:B------:R-:W-:-:S13]  /*0b40*/  ISETP.NE.AND.EX P0, PT, R9, RZ, PT, P0 ;  /* 0x000000ff0900720c */ /* 0x000fda0003f05300 */
[----:B------:R-:W-:Y:S05]  /*0b50*/  @!P0 BRA `(.L_x_8) ;  /* 0x0000000000088947 */ /* 0x000fea0003800000 */
[----:B-1----:R0:W5:Y:S01]  /*0b60*/  LD.E R155, desc[UR36][R8.64] ;  /* 0x00000024089b7980 */ /* 0x002162000c101900 */
[----:B------:R-:W-:Y:S05]  /*0b70*/  BRA `(.L_x_9) ;  /* 0x0000000000247947 */ /* 0x000fea0003800000 */
.L_x_8:
[----:B------:R-:W-:Y:S02]  /*0b80*/  ULDC.64 UR4, c[0x0][0x590] ;  /* 0x0001640000047ab9 */ /* 0x000fe40000000a00 */
[----:B------:R-:W-:-:S04]  /*0b90*/  ISETP.NE.U32.AND P0, PT, RZ, UR4, PT ;  /* 0x00000004ff007c0c */ /* 0x000fc8000bf05070 */
[----:B------:R-:W-:-:S13]  /*0ba0*/  ISETP.NE.AND.EX P0, PT, RZ, UR5, PT, P0 ;  /* 0x00000005ff007c0c */ /* 0x000fda000bf05300 */
[----:B------:R-:W-:Y:S05]  /*0bb0*/  @!P0 BRA `(.L_x_10) ;  /* 0x00000000000c8947 */ /* 0x000fea0003800000 */
[----:B0-----:R-:W1:Y:S02]  /*0bc0*/  LDC.64 R8, c[0x0][0x590] ;  /* 0x00016400ff087b82 */ /* 0x001e640000000a00 */
[----:B-1----:R1:W5:Y:S01]  /*0bd0*/  LDG.E R155, desc[UR36][R8.64] ;  /* 0x00000024089b7981 */ /* 0x002362000c1e1900 */
[----:B------:R-:W-:Y:S05]  /*0be0*/  BRA `(.L_x_9) ;  /* 0x0000000000087947 */ /* 0x000fea0003800000 */
.L_x_10:
[----:B------:R-:W-:Y:S02]  /*0bf0*/  ULDC UR4, c[0x0][0x584] ;  /* 0x0001610000047ab9 */ /* 0x000fe40000000800 */
[----:B-1----:R-:W-:-:S07]  /*0c00*/  IMAD.U32 R155, RZ, RZ, UR4 ;  /* 0x00000004ff9b7e24 */ /* 0x002fce000f8e00ff */
.L_x_9:
[----:B------:R-:W2:Y:S01]  /*0c10*/  LDC R2, c[0x0][0x65c] ;  /* 0x00019700ff027b82 */ /* 0x000ea20000000800 */
[----:B------:R-:W-:Y:S01]  /*0c20*/  ULDC UR6, c[0x0][0x28c] ;  /* 0x0000a30000067ab9 */ /* 0x000fe20000000800 */
[----:B------:R-:W-:Y:S01]  /*0c30*/  ISETP.NE.AND P0, PT, R10, 0x2, PT ;  /* 0x000000020a00780c */ /* 0x000fe20003f05270 */
[----:B------:R-:W-:Y:S01]  /*0c40*/  UIADD3 UR6, UR6, 0x1f, URZ ;  /* 0x0000001f06067890 */ /* 0x000fe2000fffe03f */
[----:B01----:R-:W-:Y:S01]  /*0c50*/  IMAD.U32 R8, RZ, RZ, UR12 ;  /* 0x0000000cff087e24 */ /* 0x003fe2000f8e00ff */
[----:B------:R-:W-:Y:S01]  /*0c60*/  UMOV UR38, URZ ;  /* 0x0000003f00267c82 */ /* 0x000fe20008000000 */
[----:B------:R-:W-:Y:S01]  /*0c70*/  IMAD.MOV.U32 R9, RZ, RZ, RZ ;  /* 0x000000ffff097224 */ /* 0x000fe200078e00ff */
[----:B------:R-:W-:Y:S01]  /*0c80*/  USHF.R.S32.HI UR7, URZ, 0x1f, UR6 ;  /* 0x0000001f3f077899 */ /* 0x000fe20008011406 */
[----:B------:R-:W-:Y:S01]  /*0c90*/  UMOV UR39, URZ ;  /* 0x0000003f00277c82 */ /* 0x000fe20008000000 */
[----:B------:R-:W-:Y:S02]  /*0ca0*/  ULDC.64 UR8, c[0x0][0x650] ;  /* 0x0001940000087ab9 */ /* 0x000fe40000000a00 */
[----:B------:R-:W-:-:S04]  /*0cb0*/  ULEA.HI UR7, UR7, UR6, URZ, 0x5 ;  /* 0x0000000607077291 */ /* 0x000fc8000f8f283f */
[----:B------:R-:W-:Y:S01]  /*0cc0*/  USHF.R.S32.HI UR40, URZ, 0x5, UR7 ;  /* 0x000000053f287899 */ /* 0x000fe20008011407 */
[----:B--2---:R-:W-:-:S13]  /*0cd0*/  ISETP.NE.AND P1, PT, R2, 0x1, PT ;  /* 0x000000010200780c */ /* 0x004fda0003f25270 */
[----:B------:R-:W0:Y:S01]  /*0ce0*/  @P1 LDC R19, c[0x0][0x10] ;  /* 0x00000400ff131b82 */ /* 0x000e220000000800 */
[----:B------:R-:W-:Y:S02]  /*0cf0*/  @P1 IMAD.MOV.U32 R7, RZ, RZ, RZ ;  /* 0x000000ffff071224 */ /* 0x000fe400078e00ff */
[----:B------:R-:W-:-:S05]  /*0d00*/  @P1 IMAD.MOV.U32 R17, RZ, RZ, RZ ;  /* 0x000000ffff111224 */ /* 0x000fca00078e00ff */
[----:B------:R-:W1:Y:S01]  /*0d10*/  @!P1 LDC R11, c[0x0][0xc] ;  /* 0x00000300ff0b9b82 */ /* 0x000e620000000800 */
[----:B------:R-:W-:Y:S01]  /*0d20*/  ULDC UR4, c[0x0][0xc] ;  /* 0x0000030000047ab9 */ /* 0x000fe20000000800 */
[----:B------:R-:W-:Y:S02]  /*0d30*/  ULDC UR5, c[0x0][0x10] ;  /* 0x0000040000057ab9 */ /* 0x000fe40000000800 */
[----:B------:R-:W-:-:S04]  /*0d40*/  UIMAD.WIDE.U32 UR4, UR4, UR5, URZ ;  /* 0x00000005040472a5 */ /* 0x000fc8000f8e003f */
[----:B------:R-:W2:Y:S01]  /*0d50*/  LDC R2, c[0x0][0x14] ;  /* 0x00000500ff027b82 */ /* 0x000ea20000000800 */
[----:B0-----:R-:W-:-:S04]  /*0d60*/  @P1 IMAD.WIDE.U32 R18, R19, UR12, R6 ;  /* 0x0000000c13121c25 */ /* 0x001fc8000f8e0006 */
[----:B------:R-:W-:Y:S02]  /*0d70*/  @P1 IMAD.IADD R17, R19, 0x1, R17 ;  /* 0x0000000113111824 */ /* 0x000fe400078e0211 */
[----:B-1----:R-:W-:-:S04]  /*0d80*/  @!P1 IMAD.WIDE.U32 R8, R6, R11, R8 ;  /* 0x0000000b06089225 */ /* 0x002fc800078e0008 */
[----:B------:R-:W-:Y:S02]  /*0d90*/  @!P1 IMAD.MOV.U32 R18, RZ, RZ, R8 ;  /* 0x000000ffff129224 */ /* 0x000fe400078e0008 */
[----:B------:R-:W-:Y:S02]  /*0da0*/  @!P1 IMAD.MOV.U32 R17, RZ, RZ, R9 ;  /* 0x000000ffff119224 */ /* 0x000fe400078e0009 */
[----:B--2---:R-:W-:-:S04]  /*0db0*/  IMAD.WIDE.U32 R12, R2, UR4, RZ ;  /* 0x00000004020c7c25 */ /* 0x004fc8000f8e00ff */
[----:B------:R-:W-:Y:S01]  /*0dc0*/  IMAD R23, R2, UR5, RZ ;  /* 0x0000000502177c24 */ /* 0x000fe2000f8e02ff */
[----:B------:R0:W-:Y:S03]  /*0dd0*/  STL.64 [R1], R12 ;  /* 0x0000000c01007387 */ /* 0x0001e60000100a00 */
[----:B------:R-:W-:Y:S01]  /*0de0*/  IMAD.IADD R23, R13, 0x1, R23 ;  /* 0x000000010d177824 */ /* 0x000fe200078e0217 */
[----:B------:R-:W-:Y:S06]  /*0df0*/  @P0 BRA `(.L_x_11) ;  /* 0x0000000000200947 */ /* 0x000fec0003800000 */
[----:B------:R-:W-:Y:S01]  /*0e00*/  UISETP.GE.U32.AND UP0, UPT, UR40, 0x5, UPT ;  /* 0x000000052800788c */ /* 0x000fe2000bf06070 */
[----:B------:R-:W-:Y:S01]  /*0e10*/  IADD3 R18, P0, R18, R12, RZ ;  /* 0x0000000c12127210 */ /* 0x000fe20007f1e0ff */
[----:B------:R-:W-:Y:S01]  /*0e20*/  UIMAD.WIDE.U32 UR4, UR40, -0x33333333, URZ ;  /* 0xcccccccd280478a5 */ /* 0x000fe2000f8e003f */
[----:B------:R-:W-:-:S03]  /*0e30*/  UMOV UR39, URZ ;  /* 0x0000003f00277c82 */ /* 0x000fc60008000000 */
[----:B------:R-:W-:Y:S01]  /*0e40*/  USHF.R.U32.HI UR4, URZ, 0x2, UR5 ;  /* 0x000000023f047899 */ /* 0x000fe20008011605 */
[----:B------:R-:W-:-:S03]  /*0e50*/  IMAD.X R17, R23, 0x1, R17, P0 ;  /* 0x0000000117117824 */ /* 0x000fc600000e0611 */
[----:B------:R-:W-:Y:S02]  /*0e60*/  UIMAD UR38, UR4, -0x5, UR40 ;  /* 0xfffffffb042678a4 */ /* 0x000fe4000f8e0228 */
[----:B------:R-:W-:-:S12]  /*0e70*/  @UP0 ULOP3.LUT UR39, UR4, 0x1, URZ, 0xc0, !UPT ;  /* 0x0000000104270892 */ /* 0x000fd8000f8ec03f */
.L_x_11:
[----:B------:R-:W-:Y:S01]  /*0e80*/  ISETP.GE.U32.AND P0, PT, R18, UR8, PT ;  /* 0x0000000812007c0c */ /* 0x000fe2000bf06070 */
[----:B------:R-:W-:Y:S01]  /*0e90*/  IMAD.MOV.U32 R19, RZ, RZ, -0x1 ;  /* 0xffffffffff137424 */ /* 0x000fe200078e00ff */
[----:B------:R-:W-:Y:S01]  /*0ea0*/  PRMT R8, RZ, 0x7610, R8 ;  /* 0x00007610ff087816 */ /* 0x000fe20000000008 */
[----:B------:R-:W-:Y:S01]  /*0eb0*/  IMAD.MOV.U32 R22, RZ, RZ, -0x1 ;  /* 0xffffffffff167424 */ /* 0x000fe200078e00ff */
[----:B------:R-:W-:Y:S01]  /*0ec0*/  ISETP.GE.U32.AND.EX P0, PT, R17, UR9, PT, P0 ;  /* 0x0000000911007c0c */ /* 0x000fe2000bf06100 */
[----:B------:R-:W-:-:S12]  /*0ed0*/  IMAD.MOV.U32 R2, RZ, RZ, -0x1 ;  /* 0xffffffffff027424 */ /* 0x000fd800078e00ff */
[----:B------:R-:W-:Y:S05]  /*0ee0*/  @P0 BRA `(.L_x_12) ;  /* 0x00000004002c0947 */ /* 0x000fea0003800000 */
[----:B------:R-:W1:Y:S01]  /*0ef0*/  LDC.64 R26, c[0x0][0x628] ;  /* 0x00018a00ff1a7b82 */ /* 0x000e620000000a00 */
[----:B------:R-:W-:Y:S02]  /*0f00*/  IMAD.MOV.U32 R8, RZ, RZ, R18 ;  /* 0x000000ffff087224 */ /* 0x000fe400078e0012 */
[----:B------:R-:W-:-:S05]  /*0f10*/  IMAD.MOV.U32 R9, RZ, RZ, R17 ;  /* 0x000000ffff097224 */ /* 0x000fca00078e0011 */
[----:B------:R-:W2:Y:S08]  /*0f20*/  LDC R2, c[0x0][0x630] ;  /* 0x00018c00ff027b82 */ /* 0x000eb00000000800 */
[----:B------:R-:W3:Y:S01]  /*0f30*/  LDC.64 R28, c[0x0][0x620] ;  /* 0x00018800ff1c7b82 */ /* 0x000ee20000000a00 */
[----:B-1----:R-:W-:-:S04]  /*0f40*/  ISETP.NE.U32.AND P0, PT, R26, RZ, PT ;  /* 0x000000ff1a00720c */ /* 0x002fc80003f05070 */
[----:B------:R-:W-:-:S13]  /*0f50*/  ISETP.NE.AND.EX P0, PT, R27, RZ, PT, P0 ;  /* 0x000000ff1b00720c */ /* 0x000fda0003f05300 */
[----:B--23--:R-:W-:Y:S05]  /*0f60*/  @!P0 BRA `(.L_x_13) ;  /* 0x0000000000288947 */ /* 0x00cfea0003800000 */
[----:B0-----:R-:W0:Y:S02]  /*0f70*/  LDC R13, c[0x0][0x634] ;  /* 0x00018d00ff0d7b82 */ /* 0x001e240000000800 */
[----:B0-----:R-:W-:-:S05]  /*0f80*/  IADD3 R13, P0, R18, R13, RZ ;  /* 0x0000000d120d7210 */ /* 0x001fca0007f1e0ff */
[----:B------:R-:W-:-:S04]  /*0f90*/  IMAD.X R15, RZ, RZ, R17, P0 ;  /* 0x000000ffff0f7224 */ /* 0x000fc800000e0611 */
[----:B------:R-:W-:-:S04]  /*0fa0*/  IMAD.WIDE.U32 R8, R15, R26, RZ ;  /* 0x0000001a0f087225 */ /* 0x000fc800078e00ff */
[----:B------:R-:W-:-:S04]  /*0fb0*/  IMAD.WIDE.U32 R10, P0, R13, R27, R8 ;  /* 0x0000001b0d0a7225 */ /* 0x000fc80007800008 */
[----:B------:R-:W-:-:S04]  /*0fc0*/  IMAD.WIDE.U32 R8, R13, R26, RZ ;  /* 0x0000001a0d087225 */ /* 0x000fc800078e00ff */
[----:B------:R-:W-:Y:S01]  /*0fd0*/  IMAD.X R13, RZ, RZ, RZ, P0 ;  /* 0x000000ffff0d7224 */ /* 0x000fe200000e06ff */
[----:B------:R-:W-:Y:S01]  /*0fe0*/  IADD3 RZ, P0, R9, R10, RZ ;  /* 0x0000000a09ff7210 */ /* 0x000fe20007f1e0ff */
[----:B------:R-:W-:-:S04]  /*0ff0*/  IMAD.MOV.U32 R12, RZ, RZ, R11 ;  /* 0x000000ffff0c7224 */ /* 0x000fc800078e000b */
[----:B------:R-:W-:-:S08]  /*1000*/  IMAD.WIDE.U32.X R8, R15, R27, R12, P0 ;  /* 0x0000001b0f087225 */ /* 0x000fd000000e040c */
.L_x_13:
[----:B------:R-:W1:Y:S01]  /*1010*/  LDC.64 R32, c[0x0][0x640] ;  /* 0x00019000ff207b82 */ /* 0x000e620000000a00 */
[-C--:B------:R-:W-:Y:S01]  /*1020*/  SHF.R.U64 R30, R8, R2.reuse, R9 ;  /* 0x00000002081e7219 */ /* 0x080fe20000001209 */
[----:B------:R-:W-:Y:S01]  /*1030*/  IMAD.MOV.U32 R19, RZ, RZ, R17 ;  /* 0x000000ffff137224 */ /* 0x000fe200078e0011 */
[----:B------:R-:W-:Y:S01]  /*1040*/  SHF.R.U32.HI R2, RZ, R2, R9 ;  /* 0x00000002ff027219 */ /* 0x000fe20000011609 */
[----:B------:R-:W-:Y:S01]  /*1050*/  IMAD.MOV.U32 R26, RZ, RZ, 0x1 ;  /* 0x00000001ff1a7424 */ /* 0x000fe200078e00ff */
[----:B------:R-:W-:-:S03]  /*1060*/  IADD3 R11, P0, RZ, -R30, RZ ;  /* 0x8000001eff0b7210 */ /* 0x000fc60007f1e0ff */
[----:B------:R-:W2:Y:S02]  /*1070*/  LDC R10, c[0x0][0x618] ;  /* 0x00018600ff0a7b82 */ /* 0x000ea40000000800 */
[----:B------:R-:W-:-:S04]  /*1080*/  IMAD.X R9, RZ, RZ, ~R2, P0 ;  /* 0x000000ffff097224 */ /* 0x000fc800000e0e02 */
[-C--:B------:R-:W-:Y:S02]  /*1090*/  IMAD R2, R9, R28.reuse, RZ ;  /* 0x0000001c09027224 */ /* 0x080fe400078e02ff */
[----:B0-----:R-:W0:Y:S01]  /*10a0*/  LDC R13, c[0x0][0x608] ;  /* 0x00018200ff0d7b82 */ /* 0x001e220000000800 */
[----:B------:R-:W-:-:S04]  /*10b0*/  IMAD.WIDE.U32 R8, R11, R28, R18 ;  /* 0x0000001c0b087225 */ /* 0x000fc800078e0012 */
[----:B------:R-:W-:Y:S02]  /*10c0*/  IMAD R11, R11, R29, R2 ;  /* 0x0000001d0b0b7224 */ /* 0x000fe400078e0202 */
[----:B------:R-:W-:Y:S01]  /*10d0*/  IMAD.MOV.U32 R2, RZ, RZ, -0x1 ;  /* 0xffffffffff027424 */ /* 0x000fe200078e00ff */
[----:B------:R-:W3:Y:S01]  /*10e0*/  LDC R31, c[0x0][0x658] ;  /* 0x00019600ff1f7b82 */ /* 0x000ee20000000800 */
[----:B------:R-:W-:Y:S01]  /*10f0*/  IMAD.IADD R9, R9, 0x1, R11 ;  /* 0x0000000109097824 */ /* 0x000fe200078e020b */
[----:B-1----:R-:W-:-:S04]  /*1100*/  ISETP.NE.U32.AND P0, PT, R32, RZ, PT ;  /* 0x000000ff2000720c */ /* 0x002fc80003f05070 */
[----:B------:R-:W-:Y:S02]  /*1110*/  ISETP.NE.AND.EX P0, PT, R33, RZ, PT, P0 ;  /* 0x000000ff2100720c */ /* 0x000fe40003f05300 */
[----:B------:R-:W1:Y:S01]  /*1120*/  LDC R29, c[0x0][0x600] ;  /* 0x00018000ff1d7b82 */ /* 0x000e620000000800 */
[-CC-:B--2---:R-:W-:Y:S02]  /*1130*/  SHF.R.U64 R27, R8, R10.reuse, R9.reuse ;  /* 0x0000000a081b7219 */ /* 0x184fe40000001209 */
[----:B------:R-:W-:-:S05]  /*1140*/  SHF.R.U32.HI R8, RZ, R10, R9 ;  /* 0x0000000aff087219 */ /* 0x000fca0000011609 */
[----:B------:R-:W2:Y:S01]  /*1150*/  LDC R22, c[0x0][0x648] ;  /* 0x00019200ff167b82 */ /* 0x000ea20000000800 */
[-CC-:B0-----:R-:W-:Y:S02]  /*1160*/  SHF.R.U64 R34, R27, R13.reuse, R8.reuse ;  /* 0x0000000d1b227219 */ /* 0x181fe40000001208 */
[----:B------:R-:W-:-:S05]  /*1170*/  SHF.R.U32.HI R8, RZ, R13, R8 ;  /* 0x0000000dff087219 */ /* 0x000fca0000011608 */
[----:B------:R-:W0:Y:S01]  /*1180*/  LDC R24, c[0x0][0x638] ;  /* 0x00018e00ff187b82 */ /* 0x000e220000000800 */
[-CC-:B---3--:R-:W-:Y:S02]  /*1190*/  SHF.R.U64 R36, R34, R31.reuse, R8.reuse ;  /* 0x0000001f22247219 */ /* 0x188fe40000001208 */
[-C--:B------:R-:W-:Y:S02]  /*11a0*/  SHF.L.U32 R2, R2, R31.reuse, RZ ;  /* 0x0000001f02027219 */ /* 0x080fe400000006ff */
[----:B------:R-:W-:Y:S01]  /*11b0*/  SHF.R.U32.HI R9, RZ, R31, R8 ;  /* 0x0000001fff097219 */ /* 0x000fe20000011608 */
[----:B------:R-:W-:Y:S01]  /*11c0*/  IMAD.MOV.U32 R8, RZ, RZ, R36 ;  /* 0x000000ffff087224 */ /* 0x000fe200078e0024 */
[----:B------:R-:W-:Y:S01]  /*11d0*/  LOP3.LUT R15, RZ, R2, RZ, 0x33, !PT ;  /* 0x00000002ff0f7212 */ /* 0x000fe200078e33ff */
[----:B------:R-:W3:Y:S01]  /*11e0*/  LDC R28, c[0x0][0x610] ;  /* 0x00018400ff1c7b82 */ /* 0x000ee20000000800 */
[----:B------:R-:W-:Y:S05]  /*11f0*/  @!P0 BRA `(.L_x_14) ;  /* 0x0000000000288947 */ /* 0x000fea0003800000 */
[----:B------:R-:W4:Y:S02]  /*1200*/  LDC R13, c[0x0][0x64c] ;  /* 0x00019300ff0d7b82 */ /* 0x000f240000000800 */
[----:B----4-:R-:W-:-:S05]  /*1210*/  IADD3 R13, P0, R36, R13, RZ ;  /* 0x0000000d240d7210 */ /* 0x010fca0007f1e0ff */
        /* <DEDUP_REMOVED lines=8> */
.L_x_14:
[----:B--2---:R-:W-:Y:S01]  /*12a0*/  SHF.R.U64 R7, R8, R22, R9 ;  /* 0x0000001608077219 */ /* 0x004fe20000001209 */
[----:B-1----:R-:W-:Y:S01]  /*12b0*/  VIADD R8, R29, 0xffffffff ;  /* 0xffffffff1d087836 */ /* 0x002fe20000000000 */
[----:B------:R-:W-:Y:S01]  /*12c0*/  SHF.L.U32 R2, R26, R31, RZ ;  /* 0x0000001f1a027219 */ /* 0x000fe200000006ff */
[----:B------:R-:W-:Y:S01]  /*12d0*/  @P1 IMAD R21, R25, R20, R6 ;  /* 0x0000001419151224 */ /* 0x000fe200078e0206 */
[----:B------:R-:W-:Y:S01]  /*12e0*/  LOP3.LUT R15, R34, R15, RZ, 0xc0, !PT ;  /* 0x0000000f220f7212 */ /* 0x000fe200078ec0ff */
[----:B------:R-:W-:Y:S01]  /*12f0*/  IMAD.MOV R9, RZ, RZ, -R7 ;  /* 0x000000ffff097224 */ /* 0x000fe200078e0a07 */
[----:B------:R-:W-:-:S03]  /*1300*/  LOP3.LUT R8, R27, R8, RZ, 0xc0, !PT ;  /* 0x000000081b087212 */ /* 0x000fc600078ec0ff */
[----:B------:R-:W-:Y:S02]  /*1310*/  IMAD R6, R2, R7, R15 ;  /* 0x0000000702067224 */ /* 0x000fe400078e020f */
[----:B0-----:R-:W-:Y:S02]  /*1320*/  IMAD R2, R9, R24, R36 ;  /* 0x0000001809027224 */ /* 0x001fe400078e0224 */
[----:B---3--:R-:W-:Y:S02]  /*1330*/  IMAD R19, R6, R28, R21 ;  /* 0x0000001c06137224 */ /* 0x008fe400078e0215 */
[----:B------:R-:W-:Y:S02]  /*1340*/  IMAD R2, R2, R29, R8 ;  /* 0x0000001d02027224 */ /* 0x000fe400078e0208 */
[----:B------:R-:W-:-:S03]  /*1350*/  IMAD.MOV.U32 R6, RZ, RZ, 0x1 ;  /* 0x00000001ff067424 */ /* 0x000fc600078e00ff */
[----:B------:R-:W-:Y:S02]  /*1360*/  SEL R22, R2, R19, !P1 ;  /* 0x0000001302167207 */ /* 0x000fe40004800000 */
[----:B------:R-:W-:Y:S01]  /*1370*/  SEL R19, R19, R2, !P1 ;  /* 0x0000000213137207 */ /* 0x000fe20004800000 */
[----:B------:R-:W-:Y:S01]  /*1380*/  IMAD.MOV.U32 R2, RZ, RZ, R30 ;  /* 0x000000ffff027224 */ /* 0x000fe200078e001e */
[----:B------:R-:W-:-:S07]  /*1390*/  PRMT R8, R6, 0x7610, R8 ;  /* 0x0000761006087816 */ /* 0x000fce0000000008 */
.L_x_12:
[----:B------:R-:W-:Y:S05]  /*13a0*/  @!P2 BRA `(.L_x_15) ;  /* 0x00000000000ca947 */ /* 0x000fea0003800000 */
[----:B------:R-:W-:Y:S01]  /*13b0*/  UCGABAR_WAIT ;  /* 0x0000000000007dc7 */ /* 0x000fe20008000000 */
[----:B------:R-:W-:Y:S01]  /*13c0*/  CCTL.IVALL ;  /* 0x00000000ff00798f */ /* 0x000fe20002000000 */
[----:B------:R-:W-:Y:S05]  /*13d0*/  BRA `(.L_x_16) ;  /* 0x0000000000047947 */ /* 0x000fea0003800000 */
.L_x_15:
[----:B------:R-:W-:Y:S06]  /*13e0*/  BAR.SYNC.DEFER_BLOCKING 0x0 ;  /* 0x0000000000007b1d */ /* 0x000fec0000010000 */
.L_x_16:
[----:B------:R-:W-:Y:S05]  /*13f0*/  @!P4 BRA `(.L_x_17) ;  /* 0x000000780088c947 */ /* 0x000fea0003800000 */
[----:B------:R-:W-:-:S13]  /*1400*/  ISETP.GT.U32.AND P0, PT, R35, 0x1, PT ;  /* 0x000000012300780c */ /* 0x000fda0003f04070 */
[----:B------:R-:W-:Y:S05]  /*1410*/  @P0 EXIT ;  /* 0x000000000000094d */ /* 0x000fea0003800000 */
.L_x_18:
[----:B------:R-:W-:-:S08]  /*1420*/  NOP ;  /* 0x0000000000007918 */ /* 0x000fd00000000000 */
[----:B------:R-:W1:Y:S02]  /*1430*/  USETMAXREG.TRY_ALLOC.CTAPOOL UP0, 0xe8 ;  /* 0x000000e8000079c8 */ /* 0x000e640008000600 */
[----:B-1----:R-:W-:-:S13]  /*1440*/  PLOP3.LUT P0, PT, PT, PT, UP0, 0x80, 0x0 ;  /* 0x000000000000781c */ /* 0x002fda0003f0f008 */
[----:B------:R-:W-:Y:S05]  /*1450*/  @!P0 BRA `(.L_x_18) ;  /* 0xfffffffc00f08947 */ /* 0x000fea000383ffff */
[----:B------:R-:W-:-:S13]  /*1460*/  LOP3.LUT P0, RZ, R8, 0xff, RZ, 0xc0, !PT ;  /* 0x000000ff08ff7812 */ /* 0x000fda000780c0ff */
[----:B------:R-:W-:Y:S05]  /*1470*/  @!P0 EXIT ;  /* 0x000000000000894d */ /* 0x000fea0003800000 */
[----:B------:R-:W1:Y:S01]  /*1480*/  S2UR UR4, SR_CgaCtaId ;  /* 0x00000000000479c3 */ /* 0x000e620000008800 */
[----:B------:R-:W-:Y:S01]  /*1490*/  VIADD R14, R14, 0xffffffff ;  /* 0xffffffff0e0e7836 */ /* 0x000fe20000000000 */
[CC--:B------:R-:W-:Y:S01]  /*14a0*/  LEA.HI R4, R0.reuse, R3.reuse, RZ, 0x2 ;  /* 0x0000000300047211 */ /* 0x0c0fe200078f10ff */
[----:B------:R-:W-:Y:S01]  /*14b0*/  UMOV UR41, 0x400 ;  /* 0x0000040000297882 */ /* 0x000fe20000000000 */
[----:B------:R-:W-:Y:S01]  /*14c0*/  LEA.HI R0, R0, R3, RZ, 0x5 ;  /* 0x0000000300007211 */ /* 0x000fe200078f28ff */
[----:B------:R-:W-:Y:S01]  /*14d0*/  UISETP.LT.AND UP0, UPT, UR40, 0x1, UPT ;  /* 0x000000012800788c */ /* 0x000fe2000bf01270 */
[----:B------:R-:W-:Y:S01]  /*14e0*/  R2UR UR42, R14 ;  /* 0x000000000e2a72ca */ /* 0x000fe200000e0000 */
[----:B------:R-:W-:Y:S01]  /*14f0*/  USHF.L.U32 UR44, UR40, 0x1, URZ ;  /* 0x00000001282c7899 */ /* 0x000fe2000800063f */
[--C-:B------:R-:W-:Y:S01]  /*1500*/  SHF.R.S32.HI R156, RZ, 0x2, R4.reuse ;  /* 0x00000002ff9c7819 */ /* 0x100fe20000011404 */
[----:B------:R-:W-:Y:S01]  /*1510*/  USEL UR43, UR40, 0x1, UP0 ;  /* 0x00000001282b7887 */ /* 0x000fe20008000000 */
[----:B------:R-:W-:-:S02]  /*1520*/  SHF.R.S32.HI R5, RZ, 0x1f, R4 ;  /* 0x0000001fff057819 */ /* 0x000fc40000011404 */
[----:B------:R-:W-:Y:S01]  /*1530*/  LOP3.LUT R158, R4, 0xfffffffc, RZ, 0xc0, !PT ;  /* 0xfffffffc049e7812 */ /* 0x000fe200078ec0ff */
[----:B------:R-:W-:Y:S01]  /*1540*/  UIADD3 UR43, -UR43, UR40, URZ ;  /* 0x000000282b2b7290 */ /* 0x000fe2000fffe13f */
[----:B------:R-:W-:Y:S02]  /*1550*/  LEA.HI R5, R5, R156, RZ, 0x3 ;  /* 0x0000009c05057211 */ /* 0x000fe400078f18ff */
[----:B------:R-:W-:Y:S01]  /*1560*/  ISETP.NE.AND P0, PT, R14, RZ, PT ;  /* 0x000000ff0e00720c */ /* 0x000fe20003f05270 */
[----:B------:R-:W-:Y:S01]  /*1570*/  IMAD.IADD R158, R3, 0x1, -R158 ;  /* 0x00000001039e7824 */ /* 0x000fe200078e0a9e */
[----:B------:R-:W-:Y:S01]  /*1580*/  LOP3.LUT R5, R5, 0xfffffff8, RZ, 0xc0, !PT ;  /* 0xfffffff805057812 */ /* 0x000fe200078ec0ff */
[----:B------:R-:W-:Y:S01]  /*1590*/  USHF.L.U32 UR42, UR42, 0x3, URZ ;  /* 0x000000032a2a7899 */ /* 0x000fe2000800063f */
[----:B------:R-:W-:Y:S02]  /*15a0*/  LOP3.LUT R172, R16, 0x1, RZ, 0xfc, !PT ;  /* 0x0000000110ac7812 */ /* 0x000fe400078efcff */
[----:B------:R-:W-:Y:S01]  /*15b0*/  SEL R173, RZ, 0x1, P0 ;  /* 0x00000001ffad7807 */ /* 0x000fe20000000000 */
[----:B------:R-:W-:Y:S01]  /*15c0*/  IMAD.IADD R156, R156, 0x1, -R5 ;  /* 0x000000019c9c7824 */ /* 0x000fe200078e0a05 */
[----:B-1----:R-:W-:Y:S01]  /*15d0*/  ULEA UR41, UR4, UR41, 0x18 ;  /* 0x0000002904297291 */ /* 0x002fe2000f8ec03f */
[----:B------:R-:W-:Y:S01]  /*15e0*/  SHF.R.S32.HI R5, RZ, 0x5, R0 ;  /* 0x00000005ff057819 */ /* 0x000fe20000011400 */
[----:B------:R-:W-:Y:S01]  /*15f0*/  IMAD.U32 R160, RZ, RZ, UR42 ;  /* 0x0000002affa07e24 */ /* 0x000fe2000f8e00ff */
[----:B------:R-:W-:Y:S01]  /*1600*/  ULDC UR4, c[0x0][0x284] ;  /* 0x0000a10000047ab9 */ /* 0x000fe20000000800 */
[----:B------:R-:W-:Y:S01]  /*1610*/  UIADD3 UR45, UR41, 0x60, URZ ;  /* 0x00000060292d7890 */ /* 0x000fe2000fffe03f */
[--C-:B------:R-:W-:Y:S01]  /*1620*/  SHF.R.S32.HI R157, RZ, 0x1f, R156.reuse ;  /* 0x0000001fff9d7819 */ /* 0x100fe2000001149c */
[----:B------:R-:W-:Y:S01]  /*1630*/  IMAD R163, R5, -0x10, -R156 ;  /* 0xfffffff005a37824 */ /* 0x000fe200078e0a9c */
[----:B------:R-:W-:-:S02]  /*1640*/  LOP3.LUT R162, R160, 0x8, RZ, 0xc0, !PT ;  /* 0x00000008a0a27812 */ /* 0x000fc400078ec0ff */
[----:B------:R-:W-:Y:S01]  /*1650*/  LOP3.LUT R160, R160, 0x8, RZ, 0xc, !PT ;  /* 0x00000008a0a07812 */ /* 0x000fe200078e0cff */
[----:B------:R-:W-:Y:S01]  /*1660*/  IMAD.U32 R159, RZ, RZ, UR45 ;  /* 0x0000002dff9f7e24 */ /* 0x000fe2000f8e00ff */
[----:B------:R-:W-:Y:S01]  /*1670*/  LOP3.LUT R162, R162, 0x18, RZ, 0x3c, !PT ;  /* 0x00000018a2a27812 */ /* 0x000fe200078e3cff */
[----:B------:R-:W-:-:S04]  /*1680*/  IMAD.WIDE R156, R5, 0x10, R156 ;  /* 0x00000010059c7825 */ /* 0x000fc800078e029c */
[----:B------:R-:W-:Y:S02]  /*1690*/  VIADD R161, R159, UR42 ;  /* 0x0000002a9fa17c36 */ /* 0x000fe40008000000 */
[----:B------:R-:W-:-:S07]  /*16a0*/  VIADD R163, R163, UR4 ;  /* 0x00000004a3a37c36 */ /* 0x000fce0008000000 */
.L_x_294:
[----:B------:R-:W-:Y:S01]  /*16b0*/  SHF.L.U32 R0, R173, 0x1f, RZ ;  /* 0x0000001fad007819 */ /* 0x000fe200000006ff */
[----:B------:R-:W-:Y:S02]  /*16c0*/  ULDC UR4, c[0x0][0x28c] ;  /* 0x0000a30000047ab9 */ /* 0x000fe40000000800 */
[----:B------:R-:W-:Y:S01]  /*16d0*/  ISETP.LT.AND P1, PT, RZ, UR4, PT ;  /* 0x00000004ff007c0c */ /* 0x000fe2000bf21270 */
[----:B------:R-:W1:Y:S02]  /*16e0*/  SYNCS.PHASECHK.TRANS64.TRYWAIT P0, [R159+UR42], R0 ;  /* 0x000000009f0075a7 */ /* 0x000e64000800016a */
[----:B-1-34-:R-:W-:Y:S10]  /*16f0*/  @!P0 BRA `(.L_x_19) ;  /* 0x0000008800408947 */ /* 0x01aff40003800000 */
.L_x_317:
[----:B------:R-:W-:Y:S05]  /*1700*/  @P1 BRA `(.L_x_20) ;  /* 0x0000000000401947 */ /* 0x000fea0003800000 */
[----:B-1----:R-:W-:Y:S01]  /*1710*/  MOV R0, 0x0 ;  /* 0x0000000000007802 */ /* 0x002fe20000000f00 */
[----:B------:R-:W-:Y:S01]  /*1720*/  ULDC.64 UR4, c[0x4][0x68] ;  /* 0x01001a0000047ab9 */ /* 0x000fe20000000a00 */
[----:B------:R-:W-:Y:S01]  /*1730*/  ULDC.64 UR6, c[0x4][0x8] ;  /* 0x0100020000067ab9 */ /* 0x000fe20000000a00 */
[----:B------:R-:W-:Y:S01]  /*1740*/  IMAD.U32 R4, RZ, RZ, UR4 ;  /* 0x00000004ff047e24 */ /* 0x000fe2000f8e00ff */
[----:B------:R1:W2:Y:S01]  /*1750*/  LDC.64 R14, c[0x4][R0] ;  /* 0x01000000000e7b82 */ /* 0x0002a20000000a00 */
[----:B------:R-:W-:Y:S01]  /*1760*/  IMAD.U32 R5, RZ, RZ, UR5 ;  /* 0x00000005ff057e24 */ /* 0x000fe2000f8e00ff */
[----:B------:R-:W-:Y:S01]  /*1770*/  ULDC.64 UR4, c[0x4][0x70] ;  /* 0x01001c0000047ab9 */ /* 0x000fe20000000a00 */
[----:B------:R-:W-:Y:S02]  /*1780*/  IMAD.U32 R10, RZ, RZ, UR6 ;  /* 0x00000006ff0a7e24 */ /* 0x000fe4000f8e00ff */
[----:B------:R-:W-:Y:S02]  /*1790*/  IMAD.U32 R6, RZ, RZ, UR4 ;  /* 0x00000004ff067e24 */ /* 0x000fe4000f8e00ff */
[----:B------:R-:W-:-:S02]  /*17a0*/  IMAD.U32 R7, RZ, RZ, UR5 ;  /* 0x00000005ff077e24 */ /* 0x000fc4000f8e00ff */
[----:B------:R-:W-:Y:S02]  /*17b0*/  IMAD.U32 R11, RZ, RZ, UR7 ;  /* 0x00000007ff0b7e24 */ /* 0x000fe4000f8e00ff */
[----:B------:R-:W-:Y:S02]  /*17c0*/  IMAD.MOV.U32 R8, RZ, RZ, 0x1e1 ;  /* 0x000001e1ff087424 */ /* 0x000fe400078e00ff */
[----:B0-----:R-:W-:Y:S02]  /*17d0*/  IMAD.MOV.U32 R12, RZ, RZ, 0x1 ;  /* 0x00000001ff0c7424 */ /* 0x001fe400078e00ff */
[----:B-1----:R-:W-:-:S07]  /*17e0*/  IMAD.MOV.U32 R13, RZ, RZ, RZ ;  /* 0x000000ffff0d7224 */ /* 0x002fce00078e00ff */
[----:B------:R-:W-:-:S07]  /*17f0*/  LEPC R20, `(.L_x_20) ;  /* 0x000000001014794e */ /* 0x000fce0000000000 */
[----:B--2--5:R-:W-:Y:S05]  /*1800*/  CALL.ABS.NOINC R14 ;  /* 0x000000000e007343 */ /* 0x024fea0003c00000 */
.L_x_20:
[----:B------:R-:W-:-:S13]  /*1810*/  ISETP.NE.AND P0, PT, R172, 0x3, PT ;  /* 0x00000003ac00780c */ /* 0x000fda0003f05270 */
[----:B------:R-:W-:Y:S05]  /*1820*/  @!P0 BRA `(.L_x_21) ;  /* 0x0000000000048947 */ /* 0x000fea0003800000 */
[----:B------:R-:W-:Y:S01]  /*1830*/  BPT.TRAP 0x1 ;  /* 0x000000040000795c */ /* 0x000fe20000300000 */
.L_x_21:
[----:B------:R-:W-:Y:S02]  /*1840*/  IMAD.U32 R3, RZ, RZ, UR38 ;  /* 0x00000026ff037e24 */ /* 0x000fe4000f8e00ff */
[----:B-1----:R-:W-:-:S03]  /*1850*/  IMAD.U32 R0, RZ, RZ, UR39 ;  /* 0x00000027ff007e24 */ /* 0x002fc6000f8e00ff */
[----:B------:R-:W-:Y:S02]  /*1860*/  LEA R3, R3, UR41, 0x3 ;  /* 0x0000002903037c11 */ /* 0x000fe4000f8e18ff */
[----:B------:R-:W-:-:S04]  /*1870*/  SHF.L.U32 R0, R0, 0x1f, RZ ;  /* 0x0000001f00007819 */ /* 0x000fc800000006ff */
[----:B------:R1:W2:Y:S01]  /*1880*/  SYNCS.PHASECHK.TRANS64.TRYWAIT P1, [R3+URZ], R0 ;  /* 0x00000000030075a7 */ /* 0x0002a2000802017f */
[----:B------:R-:W-:Y:S05]  /*1890*/  @!P0 BRA `(.L_x_22) ;  /* 0x0000000000048947 */ /* 0x000fea0003800000 */
[----:B------:R-:W-:Y:S01]  /*18a0*/  BPT.TRAP 0x1 ;  /* 0x000000040000795c */ /* 0x000fe20000300000 */
.L_x_22:
[----:B------:R-:W-:-:S05]  /*18b0*/  IMAD.U32 R4, RZ, RZ, UR43 ;  /* 0x0000002bff047e24 */ /* 0x000fca000f8e00ff */
[----:B------:R-:W-:Y:S01]  /*18c0*/  ISETP.GE.AND P2, PT, R4, 0x1, PT ;  /* 0x000000010400780c */ /* 0x000fe20003f46270 */
[----:B--2---:R-:W-:-:S12]  /*18d0*/  @P1 BRA `(.L_x_23) ;  /* 0x0000000000081947 */ /* 0x004fd80003800000 */
[----:B------:R-:W2:Y:S02]  /*18e0*/  SYNCS.PHASECHK.TRANS64.TRYWAIT P1, [R3+URZ], R0 ;  /* 0x00000000030075a7 */ /* 0x000ea4000802017f */
[----:B--2---:R-:W-:Y:S05]  /*18f0*/  @!P1 BRA `(.L_x_24) ;  /* 0x0000008400d49947 */ /* 0x004fea0003800000 */
.L_x_23:
[----:B------:R-:W-:Y:S05]  /*1900*/  WARPSYNC.ALL ;  /* 0x0000000000007948 */ /* 0x000fea0003800000 */
[----:B------:R-:W-:Y:S01]  /*1910*/  UIADD3 UR4, UR41, 0x180, URZ ;  /* 0x0000018029047890 */ /* 0x000fe2000fffe03f */
[----:B------:R-:W-:Y:S01]  /*1920*/  WARPGROUP.ARRIVE ;  /* 0x00000000000079c5 */ /* 0x000fe20000000000 */
[----:B------:R-:W-:Y:S02]  /*1930*/  UIADD3 UR5, UR41, 0xa180, URZ ;  /* 0x0000a18029057890 */ /* 0x000fe4000fffe03f */
[----:B------:R-:W-:Y:S02]  /*1940*/  USHF.R.U32.HI UR4, URZ, 0x4, UR4 ;  /* 0x000000043f047899 */ /* 0x000fe40008011604 */
[----:B------:R-:W-:-:S02]  /*1950*/  USHF.R.U32.HI UR5, URZ, 0x4, UR5 ;  /* 0x000000043f057899 */ /* 0x000fc40008011605 */
[----:B------:R-:W-:Y:S02]  /*1960*/  ULOP3.LUT UR4, UR4, 0x3fff, URZ, 0xc0, !UPT ;  /* 0x00003fff04047892 */ /* 0x000fe4000f8ec03f */
[----:B------:R-:W-:Y:S02]  /*1970*/  ULOP3.LUT UR5, UR5, 0x3fff, URZ, 0xc0, !UPT ;  /* 0x00003fff05057892 */ /* 0x000fe4000f8ec03f */
[----:B------:R-:W-:Y:S02]  /*1980*/  ULOP3.LUT UR8, UR4, 0x10000, URZ, 0xfc, !UPT ;  /* 0x0001000004087892 */ /* 0x000fe4000f8efc3f */
[----:B------:R-:W-:Y:S02]  /*1990*/  ULOP3.LUT UR9, UR5, 0x10000, URZ, 0xfc, !UPT ;  /* 0x0001000005097892 */ /* 0x000fe4000f8efc3f */
[----:B------:R-:W-:Y:S02]  /*19a0*/  ULEA UR10, UR38, UR8, 0x9 ;  /* 0x00000008260a7291 */ /* 0x000fe4000f8e483f */
[----:B------:R-:W-:Y:S01]  /*19b0*/  ULEA UR11, UR38, UR9, 0xb ;  /* 0x00000009260b7291 */ /* 0x000fe2000f8e583f */
[----:B------:R-:W-:Y:S01]  /*19c0*/  UMOV UR5, 0x40000040 ;  /* 0x4000004000057882 */ /* 0x000fe20000000000 */
[----:B------:R-:W-:-:S03]  /*19d0*/  UMOV UR7, 0x40000040 ;  /* 0x4000004000077882 */ /* 0x000fc60000000000 */
[----:B------:R-:W-:Y:S02]  /*19e0*/  UMOV UR4, UR10 ;  /* 0x0000000a00047c82 */ /* 0x000fe40008000000 */
[----:B------:R-:W-:Y:S02]  /*19f0*/  UMOV UR6, UR11 ;  /* 0x0000000b00067c82 */ /* 0x000fe40008000000 */
[----:B------:R-:W-:Y:S01]  /*1a00*/  HGMMA.64x256x8.F32.TF32 R24, gdesc[UR4], RZ, !UPT, gsb0 ;  /* 0x07e00000041879f0 */ /* 0x000fe2000c0028ff */
[----:B------:R-:W-:Y:S02]  /*1a10*/  UIADD3 UR4, UR10, 0x2, URZ ;  /* 0x000000020a047890 */ /* 0x000fe4000fffe03f */
[----:B------:R-:W-:Y:S01]  /*1a20*/  UIADD3 UR6, UR11, 0x2, URZ ;  /* 0x000000020b067890 */ /* 0x000fe2000fffe03f */
[----:B------:R-:W-:Y:S01]  /*1a30*/  UMOV UR5, 0x40000040 ;  /* 0x4000004000057882 */ /* 0x000fe20000000000 */
[----:B------:R-:W-:Y:S01]  /*1a40*/  UMOV UR7, 0x40000040 ;  /* 0x4000004000077882 */ /* 0x000fe20000000000 */
[----:B------:R-:W-:-:S02]  /*1a50*/  WARPGROUP.DEPBAR.LE gsb0, 0x0 ;  /* 0x00008000000079c5 */ /* 0x000fc40000010000 */
[----:B------:R-:W-:-:S15]  /*1a60*/  WARPGROUP.ARRIVE ;  /* 0x00000000000079c5 */ /* 0x000fde0000000000 */
[----:B------:R-:W-:-:S05]  /*1a70*/  NOP ;  /* 0x0000000000007918 */ /* 0x000fca0000000000 */
[----:B------:R-:W-:Y:S01]  /*1a80*/  HGMMA.64x256x8.F32.TF32 R24, gdesc[UR4], R24, gsb0 ;  /* 0x07e00000041879f0 */ /* 0x000fe20008002818 */
[----:B------:R-:W-:Y:S02]  /*1a90*/  UIADD3 UR4, UR10, 0x4, URZ ;  /* 0x000000040a047890 */ /* 0x000fe4000fffe03f */
[----:B------:R-:W-:Y:S01]  /*1aa0*/  UIADD3 UR6, UR11, 0x4, URZ ;  /* 0x000000040b067890 */ /* 0x000fe2000fffe03f */
[----:B------:R-:W-:Y:S01]  /*1ab0*/  UMOV UR5, 0x40000040 ;  /* 0x4000004000057882 */ /* 0x000fe20000000000 */
[----:B------:R-:W-:Y:S01]  /*1ac0*/  UMOV UR7, 0x40000040 ;  /* 0x4000004000077882 */ /* 0x000fe20000000000 */
[----:B------:R-:W-:Y:S02]  /*1ad0*/  WARPGROUP.DEPBAR.LE gsb0, 0x0 ;  /* 0x00008000000079c5 */ /* 0x000fe40000010000 */
        /* <DEDUP_REMOVED lines=10> */
[----:B------:R-:W-:Y:S03]  /*1b80*/  HGMMA.64x256x8.F32.TF32 R24, gdesc[UR4], R24, gsb0 ;  /* 0x07e00000041879f0 */ /* 0x000fe60008002818 */
[----:B------:R-:W-:Y:S02]  /*1b90*/  WARPGROUP.DEPBAR.LE gsb0, 0x0 ;  /* 0x00008000000079c5 */ /* 0x000fe40000010000 */
[----:B------:R-:W-:Y:S05]  /*1ba0*/  @!P2 BRA `(.L_x_25) ;  /* 0x000000040020a947 */ /* 0x000fea0003800000 */
[----:B------:R-:W-:Y:S01]  /*1bb0*/  UIADD3 UR4, UR38, 0x1, URZ ;  /* 0x0000000126047890 */ /* 0x000fe2000fffe03f */
[----:B-12---:R-:W-:Y:S02]  /*1bc0*/  IMAD.U32 R0, RZ, RZ, UR43 ;  /* 0x0000002bff007e24 */ /* 0x006fe4000f8e00ff */
[----:B------:R-:W-:Y:S01]  /*1bd0*/  IMAD.U32 R3, RZ, RZ, UR38 ;  /* 0x00000026ff037e24 */ /* 0x000fe2000f8e00ff */
[----:B------:R-:W-:-:S04]  /*1be0*/  UISETP.NE.AND UP0, UPT, UR4, 0x5, UPT ;  /* 0x000000050400788c */ /* 0x000fc8000bf05270 */
[----:B------:R-:W-:Y:S02]  /*1bf0*/  USEL UR5, URZ, 0x1, UP0 ;  /* 0x000000013f057887 */ /* 0x000fe40008000000 */
[----:B------:R-:W-:Y:S02]  /*1c00*/  USEL UR10, UR4, URZ, UP0 ;  /* 0x0000003f040a7287 */ /* 0x000fe40008000000 */
[----:B------:R-:W-:-:S06]  /*1c10*/  ULOP3.LUT UR5, UR39, UR5, URZ, 0x3c, !UPT ;  /* 0x0000000527057292 */ /* 0x000fcc000f8e3c3f */
[----:B------:R-:W-:-:S07]  /*1c20*/  IMAD.U32 R6, RZ, RZ, UR5 ;  /* 0x00000005ff067e24 */ /* 0x000fce000f8e00ff */
.L_x_32:
[----:B------:R-:W-:Y:S05]  /*1c30*/  @!P0 BRA `(.L_x_26) ;  /* 0x0000000000048947 */ /* 0x000fea0003800000 */
[----:B------:R-:W-:Y:S01]  /*1c40*/  BPT.TRAP 0x1 ;  /* 0x000000040000795c */ /* 0x000fe20000300000 */
.L_x_26:
[----:B------:R-:W-:Y:S01]  /*1c50*/  ULEA UR4, UR10, UR41, 0x3 ;  /* 0x000000290a047291 */ /* 0x000fe2000f8e183f */
[----:B------:R-:W-:-:S08]  /*1c60*/  SHF.L.U32 R4, R6, 0x1f, RZ ;  /* 0x0000001f06047819 */ /* 0x000fd000000006ff */
[----:B------:R1:W2:Y:S01]  /*1c70*/  SYNCS.PHASECHK.TRANS64.TRYWAIT P1, [UR4], R4 ;  /* 0x00000004ff0075a7 */ /* 0x0002a20008020144 */
[----:B------:R-:W-:Y:S05]  /*1c80*/  @!P0 BRA `(.L_x_27) ;  /* 0x0000000000048947 */ /* 0x000fea0003800000 */
[----:B------:R-:W-:Y:S01]  /*1c90*/  BPT.TRAP 0x1 ;  /* 0x000000040000795c */ /* 0x000fe20000300000 */
.L_x_27:
[----:B--2---:R-:W-:Y:S05]  /*1ca0*/  @P1 BRA `(.L_x_28) ;  /* 0x0000000000081947 */ /* 0x004fea0003800000 */
[----:B------:R-:W2:Y:S02]  /*1cb0*/  SYNCS.PHASECHK.TRANS64.TRYWAIT P1, [UR4], R4 ;  /* 0x00000004ff0075a7 */ /* 0x000ea40008020144 */
[----:B--2---:R-:W-:Y:S05]  /*1cc0*/  @!P1 BRA `(.L_x_29) ;  /* 0x0000008000f49947 */ /* 0x004fea0003800000 */
.L_x_28:
[----:B------:R-:W-:Y:S01]  /*1cd0*/  ULEA UR11, UR10, UR8, 0x9 ;  /* 0x000000080a0b7291 */ /* 0x000fe2000f8e483f */
[----:B------:R-:W-:Y:S01]  /*1ce0*/  WARPGROUP.ARRIVE ;  /* 0x00000000000079c5 */ /* 0x000fe20000000000 */
[----:B------:R-:W-:Y:S01]  /*1cf0*/  ULEA UR12, UR10, UR9, 0xb ;  /* 0x000000090a0c7291 */ /* 0x000fe2000f8e583f */
[----:B------:R-:W-:Y:S01]  /*1d00*/  UMOV UR5, 0x40000040 ;  /* 0x4000004000057882 */ /* 0x000fe20000000000 */
[----:B------:R-:W-:-:S03]  /*1d10*/  UMOV UR7, 0x40000040 ;  /* 0x4000004000077882 */ /* 0x000fc60000000000 */
[----:B------:R-:W-:Y:S02]  /*1d20*/  UMOV UR4, UR11 ;  /* 0x0000000b00047c82 */ /* 0x000fe40008000000 */
[----:B------:R-:W-:Y:S02]  /*1d30*/  UMOV UR6, UR12 ;  /* 0x0000000c00067c82 */ /* 0x000fe40008000000 */
[----:B------:R-:W-:Y:S01]  /*1d40*/  HGMMA.64x256x8.F32.TF32 R24, gdesc[UR4], R24, gsb0 ;  /* 0x07e00000041879f0 */ /* 0x000fe20008002818 */
        /* <DEDUP_REMOVED lines=26> */
[----:B------:R-:W-:Y:S01]  /*1ef0*/  BPT.TRAP 0x1 ;  /* 0x000000040000795c */ /* 0x000fe20000300000 */
.L_x_30:
[----:B------:R-:W-:-:S13]  /*1f00*/  ISETP.NE.AND P1, PT, R153, RZ, PT ;  /* 0x000000ff9900720c */ /* 0x000fda0003f25270 */
[----:B-12---:R-:W-:-:S05]  /*1f10*/  @P1 LEA R4, R3, UR41, 0x3 ;  /* 0x0000002903041c11 */ /* 0x006fca000f8e18ff */
[----:B------:R-:W-:-:S05]  /*1f20*/  @P1 VIADD R5, R4, 0x28 ;  /* 0x0000002804051836 */ /* 0x000fca0000000000 */
[----:B------:R-:W-:-:S04]  /*1f30*/  @P1 PRMT R5, R152, 0x654, R5 ;  /* 0x0000065498051816 */ /* 0x000fc80000000005 */
[----:B------:R1:W-:Y:S01]  /*1f40*/  @P1 SYNCS.ARRIVE.TRANS64.RED.A1T0 RZ, [R5+URZ], RZ ;  /* 0x000000ff05ff19a7 */ /* 0x0003e2000810043f */
[----:B------:R-:W-:-:S13]  /*1f50*/  ISETP.GT.U32.AND P1, PT, R16, 0x1, PT ;  /* 0x000000011000780c */ /* 0x000fda0003f24070 */
[----:B-1----:R-:W-:Y:S05]  /*1f60*/  @P1 BRA `(.L_x_31) ;  /* 0x0000000000041947 */ /* 0x002fea0003800000 */
[----:B------:R-:W-:Y:S01]  /*1f70*/  BPT.TRAP 0x1 ;  /* 0x000000040000795c */ /* 0x000fe20000300000 */
.L_x_31:
[----:B------:R-:W-:Y:S01]  /*1f80*/  UIADD3 UR10, UR10, 0x1, URZ ;  /* 0x000000010a0a7890 */ /* 0x000fe2000fffe03f */
[C---:B------:R-:W-:Y:S01]  /*1f90*/  ISETP.GT.AND P2, PT, R0.reuse, 0x1, PT ;  /* 0x000000010000780c */ /* 0x040fe20003f44270 */
[----:B------:R-:W-:Y:S02]  /*1fa0*/  VIADD R3, R3, 0x1 ;  /* 0x0000000103037836 */ /* 0x000fe40000000000 */
[----:B------:R-:W-:Y:S01]  /*1fb0*/  UISETP.NE.AND UP0, UPT, UR10, 0x5, UPT ;  /* 0x000000050a00788c */ /* 0x000fe2000bf05270 */
[----:B------:R-:W-:Y:S02]  /*1fc0*/  VIADD R0, R0, 0xffffffff ;  /* 0xffffffff00007836 */ /* 0x000fe40000000000 */
[C---:B------:R-:W-:Y:S01]  /*1fd0*/  ISETP.NE.AND P1, PT, R3.reuse, 0x5, PT ;  /* 0x000000050300780c */ /* 0x040fe20003f25270 */
[----:B------:R-:W-:Y:S02]  /*1fe0*/  USEL UR4, URZ, 0x1, UP0 ;  /* 0x000000013f047887 */ /* 0x000fe40008000000 */
[----:B------:R-:W-:Y:S01]  /*1ff0*/  USEL UR10, UR10, URZ, UP0 ;  /* 0x0000003f0a0a7287 */ /* 0x000fe20008000000 */
[----:B------:R-:W-:-:S03]  /*2000*/  SEL R3, R3, RZ, P1 ;  /* 0x000000ff03037207 */ /* 0x000fc60000800000 */
[----:B------:R-:W-:Y:S01]  /*2010*/  LOP3.LUT R6, R6, UR4, RZ, 0x3c, !PT ;  /* 0x0000000406067c12 */ /* 0x000fe2000f8e3cff */
[----:B------:R-:W-:Y:S07]  /*2020*/  @P2 BRA `(.L_x_32) ;  /* 0xfffffffc00002947 */ /* 0x000fee000383ffff */
.L_x_25:
[----:B-12---:R-:W1:Y:S01]  /*2030*/  LDC R0, c[0x0][0x28c] ;  /* 0x0000a300ff007b82 */ /* 0x006e620000000800 */
[----:B------:R2:W-:Y:S01]  /*2040*/  SYNCS.ARRIVE.TRANS64.A1T0 RZ, [R160+UR45], RZ ;  /* 0x000000ffa0ff79a7 */ /* 0x0005e2000810002d */
[----:B-1----:R-:W-:-:S13]  /*2050*/  ISETP.GE.AND P1, PT, R0, 0x1, PT ;  /* 0x000000010000780c */ /* 0x002fda0003f26270 */
[----:B--2---:R-:W-:Y:S05]  /*2060*/  @!P1 BRA `(.L_x_33) ;  /* 0x0000000000449947 */ /* 0x004fea0003800000 */
[----:B------:R-:W-:Y:S05]  /*2070*/  @!P0 BRA `(.L_x_34) ;  /* 0x0000000000048947 */ /* 0x000fea0003800000 */
[----:B------:R-:W-:Y:S01]  /*2080*/  BPT.TRAP 0x1 ;  /* 0x000000040000795c */ /* 0x000fe20000300000 */
.L_x_34:
[----:B------:R-:W-:-:S13]  /*2090*/  ISETP.NE.AND P0, PT, R153, RZ, PT ;  /* 0x000000ff9900720c */ /* 0x000fda0003f05270 */
[----:B------:R-:W-:-:S05]  /*20a0*/  VOTEU.ANY UP0, P0 ;  /* 0x00000000003f7886 */ /* 0x000fca0000000100 */
[----:B------:R-:W-:-:S06]  /*20b0*/  @UP0 UIADD3 UR4, UR43, UR38, URZ ;  /* 0x000000262b040290 */ /* 0x000fcc000fffe03f */
[----:B------:R-:W-:Y:S02]  /*20c0*/  IMAD.U32 R4, RZ, RZ, UR4 ;  /* 0x00000004ff047e24 */ /* 0x000fe4000f8e00ff */
[----:B------:R-:W-:Y:S02]  /*20d0*/  IMAD.U32 R3, RZ, RZ, UR4 ;  /* 0x00000004ff037e24 */ /* 0x000fe4000f8e00ff */
[----:B------:R-:W-:-:S05]  /*20e0*/  @P0 IMAD.WIDE.U32 R4, R4, -0x33333333, RZ ;  /* 0xcccccccd04040825 */ /* 0x000fca00078e00ff */
[----:B------:R-:W-:-:S05]  /*20f0*/  @P0 SHF.R.U32.HI R0, RZ, 0x2, R5 ;  /* 0x00000002ff000819 */ /* 0x000fca0000011605 */
[----:B------:R-:W-:-:S05]  /*2100*/  @P0 IMAD R0, R0, -0x5, R3 ;  /* 0xfffffffb00000824 */ /* 0x000fca00078e0203 */
[----:B------:R-:W-:-:S05]  /*2110*/  @P0 LEA R0, R0, UR41, 0x3 ;  /* 0x0000002900000c11 */ /* 0x000fca000f8e18ff */
[----:B------:R-:W-:-:S05]  /*2120*/  @P0 VIADD R3, R0, 0x28 ;  /* 0x0000002800030836 */ /* 0x000fca0000000000 */
[----:B------:R-:W-:-:S04]  /*2130*/  @P0 PRMT R3, R152, 0x654, R3 ;  /* 0x0000065498030816 */ /* 0x000fc80000000003 */
[----:B------:R1:W-:Y:S01]  /*2140*/  @P0 SYNCS.ARRIVE.TRANS64.RED.A1T0 RZ, [R3+URZ], RZ ;  /* 0x000000ff03ff09a7 */ /* 0x0003e2000810043f */
[----:B------:R-:W-:-:S13]  /*2150*/  ISETP.GT.U32.AND P0, PT, R16, 0x1, PT ;  /* 0x000000011000780c */ /* 0x000fda0003f04070 */
[----:B-1----:R-:W-:Y:S05]  /*2160*/  @P0 BRA `(.L_x_33) ;  /* 0x0000000000040947 */ /* 0x002fea0003800000 */
[----:B------:R-:W-:Y:S01]  /*2170*/  BPT.TRAP 0x1 ;  /* 0x000000040000795c */ /* 0x000fe20000300000 */
.L_x_33:
[----:B------:R-:W-:Y:S01]  /*2180*/  SHF.L.U32 R0, R173, 0x1f, RZ ;  /* 0x0000001fad007819 */ /* 0x000fe200000006ff */
[----:B------:R-:W-:Y:S01]  /*2190*/  UIADD3 UR38, UR44, UR38, URZ ;  /* 0x000000262c267290 */ /* 0x000fe2000fffe03f */
[----:B------:R-:W1:Y:S01]  /*21a0*/  LDC R7, c[0x0][0x288] ;  /* 0x0000a200ff077b82 */ /* 0x000e620000000800 */
[----:B------:R-:W-:Y:S01]  /*21b0*/  UISETP.GE.U32.AND UP1, UPT, UR44, 0x5, UPT ;  /* 0x000000052c00788c */ /* 0x000fe2000bf26070 */
[----:B------:R-:W-:Y:S01]  /*21c0*/  IMAD.SHL.U32 R8, R158, 0x2, RZ ;  /* 0x000000029e087824 */ /* 0x000fe200078e00ff */
[----:B------:R-:W-:Y:S02]  /*21d0*/  UISETP.GT.U32.AND UP0, UPT, UR38, 0x4, UPT ;  /* 0x000000042600788c */ /* 0x000fe4000bf04070 */
[----:B------:R-:W-:Y:S02]  /*21e0*/  UIMAD.WIDE.U32 UR4, UR38, -0x33333333, URZ ;  /* 0xcccccccd260478a5 */ /* 0x000fe4000f8e003f */
[----:B------:R-:W-:Y:S01]  /*21f0*/  UISETP.LT.U32.AND UP0, UPT, UR44, 0x5, UP0 ;  /* 0x000000052c00788c */ /* 0x000fe20008701070 */
[----:B------:R-:W2:Y:S01]  /*2200*/  SYNCS.PHASECHK.TRANS64.TRYWAIT P0, [R159+UR42+0x10], R0 ;  /* 0x000010009f0075a7 */ /* 0x000ea2000800016a */
[----:B------:R-:W-:Y:S01]  /*2210*/  USHF.R.U32.HI UR4, URZ, 0x2, UR5 ;  /* 0x000000023f047899 */ /* 0x000fe20008011605 */
[----:B------:R-:W-:Y:S01]  /*2220*/  SHF.R.S32.HI R9, RZ, 0x1f, R8 ;  /* 0x0000001fff097819 */ /* 0x000fe20000011408 */
[----:B------:R-:W-:-:S02]  /*2230*/  USEL UR6, URZ, 0x1, !UP0 ;  /* 0x000000013f067887 */ /* 0x000fc4000c000000 */
[----:B------:R-:W-:Y:S02]  /*2240*/  UIMAD UR38, UR4, -0x5, UR38 ;  /* 0xfffffffb042678a4 */ /* 0x000fe4000f8e0226 */
[----:B------:R-:W-:-:S04]  /*2250*/  ULOP3.LUT UR39, UR39, UR6, URZ, 0x3c, !UPT ;  /* 0x0000000627277292 */ /* 0x000fc8000f8e3c3f */
[----:B------:R-:W-:Y:S01]  /*2260*/  @UP1 ULOP3.LUT UR39, UR39, 0x1, UR4, 0x78, !UPT ;  /* 0x0000000127271892 */ /* 0x000fe2000f8e7804 */
[----:B-12---:R-:W-:Y:S11]  /*2270*/  @!P0 BRA `(.L_x_35) ;  /* 0x0000007c00a08947 */ /* 0x006ff60003800000 */
.L_x_318:
[----:B------:R-:W-:Y:S01]  /*2280*/  IMAD.SHL.U32 R6, R19, 0x40, RZ ;  /* 0x0000004013067824 */ /* 0x000fe200078e00ff */
[----:B------:R-:W-:Y:S01]  /*2290*/  ULDC UR6, c[0x0][0x284] ;  /* 0x0000a10000067ab9 */ /* 0x000fe20000000800 */
[----:B0-----:R-:W-:Y:S01]  /*22a0*/  IMAD.SHL.U32 R12, R22, 0x100, RZ ;  /* 0x00000100160c7824 */ /* 0x001fe200078e00ff */
[----:B------:R-:W-:Y:S01]  /*22b0*/  SHF.R.S32.HI R167, RZ, 0x1f, R2 ;  /* 0x0000001fffa77819 */ /* 0x000fe20000011402 */
[----:B------:R-:W-:Y:S01]  /*22c0*/  ULDC.64 UR4, c[0x0][0x5d0] ;  /* 0x0001740000047ab9 */ /* 0x000fe20000000a00 */
[----:B------:R-:W-:Y:S01]  /*22d0*/  ISETP.GE.AND P0, PT, R6, UR6, PT ;  /* 0x0000000606007c0c */ /* 0x000fe2000bf06270 */
[----:B------:R-:W-:Y:S01]  /*22e0*/  IMAD.WIDE.U32 R4, R2, UR4, R8 ;  /* 0x0000000402047c25 */ /* 0x000fe2000f8e0008 */
[----:B------:R-:W-:Y:S02]  /*22f0*/  SHF.R.S32.HI R13, RZ, 0x1f, R12 ;  /* 0x0000001fff0d7819 */ /* 0x000fe4000001140c */
[C---:B------:R-:W-:Y:S01]  /*2300*/  ISETP.GE.OR P0, PT, R12.reuse, R7, P0 ;  /* 0x000000070c00720c */ /* 0x040fe20000706670 */
[----:B------:R-:W-:Y:S01]  /*2310*/  IMAD R3, R167, UR4, RZ ;  /* 0x00000004a7037c24 */ /* 0x000fe2000f8e02ff */
[----:B------:R-:W-:-:S03]  /*2320*/  IADD3 R4, P1, R12, R4, RZ ;  /* 0x000000040c047210 */ /* 0x000fc60007f3e0ff */
[----:B------:R-:W-:-:S05]  /*2330*/  IMAD R3, R2, UR5, R3 ;  /* 0x0000000502037c24 */ /* 0x000fca000f8e0203 */
[----:B------:R-:W-:-:S03]  /*2340*/  IADD3.X R5, R13, R5, R3, P1, !PT ;  /* 0x000000050d057210 */ /* 0x000fc60000ffe403 */
[----:B------:R-:W-:Y:S05]  /*2350*/  @P0 BRA `(.L_x_36) ;  /* 0x0000006400000947 */ /* 0x000fea0003800000 */
[----:B------:R-:W0:Y:S01]  /*2360*/  LDC.64 R10, c[0x0][0x5c8] ;  /* 0x00017200ff0a7b82 */ /* 0x000e220000000a00 */
[----:B-----5:R-:W-:Y:S01]  /*2370*/  FSETP.NEU.AND P1, PT, R155, RZ, PT ;  /* 0x000000ff9b00720b */ /* 0x020fe20003f2d000 */
[----:B------:R-:W-:Y:S01]  /*2380*/  IMAD R3, R158, -0x2, R7 ;  /* 0xfffffffe9e037824 */ /* 0x000fe200078e0207 */
[----:B------:R-:W-:Y:S01]  /*2390*/  BSSY B0, `(.L_x_36) ;  /* 0x000063c000007945 */ /* 0x000fe20003800000 */
[----:B------:R-:W-:-:S04]  /*23a0*/  IMAD.WIDE R164, R19, 0x40, R156 ;  /* 0x0000004013a47825 */ /* 0x000fc800078e029c */
[----:B-1----:R-:W-:Y:S02]  /*23b0*/  IMAD.IADD R0, R3, 0x1, -R12 ;  /* 0x0000000103007824 */ /* 0x002fe400078e0a0c */
[----:B------:R-:W-:-:S03]  /*23c0*/  IMAD.IADD R3, R163, 0x1, -R6 ;  /* 0x00000001a3037824 */ /* 0x000fc600078e0a06 */
[----:B------:R-:W-:-:S04]  /*23d0*/  ISETP.GT.AND P0, PT, R0, RZ, PT ;  /* 0x000000ff0000720c */ /* 0x000fc80003f04270 */
[----:B------:R-:W-:Y:S01]  /*23e0*/  ISETP.GT.AND P4, PT, R3, RZ, P0 ;  /* 0x000000ff0300720c */ /* 0x000fe20000784270 */
[-C--:B0-----:R-:W-:Y:S02]  /*23f0*/  IMAD R6, R165, R10.reuse, RZ ;  /* 0x0000000aa5067224 */ /* 0x081fe400078e02ff */
[----:B------:R-:W-:-:S04]  /*2400*/  IMAD.WIDE.U32 R174, R164, R10, R4 ;  /* 0x0000000aa4ae7225 */ /* 0x000fc800078e0004 */
[----:B------:R-:W-:-:S04]  /*2410*/  IMAD R5, R164, R11, R6 ;  /* 0x0000000ba4057224 */ /* 0x000fc800078e0206 */
[----:B------:R-:W-:Y:S01]  /*2420*/  IMAD.IADD R19, R175, 0x1, R5 ;  /* 0x00000001af137824 */ /* 0x000fe200078e0205 */
[----:B------:R-:W-:Y:S06]  /*2430*/  @!P1 BRA `(.L_x_37) ;  /* 0x0000004400949947 */ /* 0x000fec0003800000 */
[----:B------:R-:W0:Y:S01]  /*2440*/  LDC.64 R20, c[0x0][0x5b8] ;  /* 0x00016e00ff147b82 */ /* 0x000e220000000a00 */
[----:B------:R-:W-:-:S07]  /*2450*/  ULDC.64 UR4, c[0x0][0x5c0] ;  /* 0x0001700000047ab9 */ /* 0x000fce0000000a00 */
[----:B------:R-:W1:Y:S08]  /*2460*/  LDC.64 R176, c[0x0][0x5b0] ;  /* 0x00016c00ffb07b82 */ /* 0x000e700000000a00 */
[----:B------:R-:W2:Y:S01]  /*2470*/  LDC.64 R14, c[0x0][0x5a8] ;  /* 0x00016a00ff0e7b82 */ /* 0x000ea20000000a00 */
[-C--:B0-----:R-:W-:Y:S02]  /*2480*/  IMAD R6, R167, R20.reuse, RZ ;  /* 0x00000014a7067224 */ /* 0x081fe400078e02ff */
[----:B------:R-:W-:-:S04]  /*2490*/  IMAD.WIDE.U32 R4, R2, R20, R8 ;  /* 0x0000001402047225 */ /* 0x000fc800078e0008 */
[----:B------:R-:W-:Y:S01]  /*24a0*/  IMAD R175, R2, R21, R6 ;  /* 0x0000001502af7224 */ /* 0x000fe200078e0206 */
[----:B------:R-:W-:Y:S01]  /*24b0*/  IADD3 R166, P1, R12, R4, RZ ;  /* 0x000000040ca67210 */ /* 0x000fe20007f3e0ff */
[----:B-1----:R-:W-:-:S03]  /*24c0*/  IMAD R4, R165, R176, RZ ;  /* 0x000000b0a5047224 */ /* 0x002fc600078e02ff */
[----:B------:R-:W-:Y:S01]  /*24d0*/  IADD3.X R167, R13, R5, R175, P1, !PT ;  /* 0x000000050da77210 */ /* 0x000fe20000ffe4af */
[C---:B------:R-:W-:Y:S02]  /*24e0*/  IMAD R21, R164.reuse, R177, R4 ;  /* 0x000000b1a4157224 */ /* 0x040fe400078e0204 */
[----:B------:R-:W-:-:S04]  /*24f0*/  IMAD.WIDE.U32 R4, R164, R176, R166 ;  /* 0x000000b0a4047225 */ /* 0x000fc800078e00a6 */
[----:B------:R-:W-:Y:S01]  /*2500*/  IMAD.IADD R5, R5, 0x1, R21 ;  /* 0x0000000105057824 */ /* 0x000fe200078e0215 */
[----:B--2---:R-:W-:-:S04]  /*2510*/  LEA R6, P1, R4, R14, 0x2 ;  /* 0x0000000e04067211 */ /* 0x004fc800078210ff */
[----:B------:R-:W-:-:S05]  /*2520*/  LEA.HI.X R7, R4, R15, R5, 0x2, P1 ;  /* 0x0000000f04077211 */ /* 0x000fca00008f1405 */
[----:B------:R0:W2:Y:S01]  /*2530*/  @P4 LDG.E.LTC128B R22, desc[UR36][R6.64] ;  /* 0x0000002406164981 */ /* 0x0000a2000c1e1920 */
[----:B------:R-:W-:Y:S01]  /*2540*/  IMAD.WIDE.U32 R4, R164, R176, R12 ;  /* 0x000000b0a4047225 */ /* 0x000fe200078e000c */
[C---:B------:R-:W-:Y:S01]  /*2550*/  SHF.L.U64.HI R171, R176.reuse, 0x3, R177 ;  /* 0x00000003b0ab7819 */ /* 0x040fe200000102b1 */
[----:B------:R-:W-:Y:S01]  /*2560*/  BSSY B1, `(.L_x_38) ;  /* 0x0000017000017945 */ /* 0x000fe20003800000 */
[----:B------:R-:W-:Y:S01]  /*2570*/  ISETP.GT.AND P0, PT, R3, 0x8, P0 ;  /* 0x000000080300780c */ /* 0x000fe20000704270 */
[----:B------:R-:W-:Y:S01]  /*2580*/  IMAD.SHL.U32 R170, R176, 0x8, RZ ;  /* 0x00000008b0aa7824 */ /* 0x000fe200078e00ff */
[----:B------:R-:W-:-:S03]  /*2590*/  IADD3 R168, P1, R8, R4, RZ ;  /* 0x0000000408a87210 */ /* 0x000fc60007f3e0ff */
[----:B------:R-:W-:Y:S01]  /*25a0*/  IMAD.WIDE.U32 R170, R164, R176, R170 ;  /* 0x000000b0a4aa7225 */ /* 0x000fe200078e00aa */
[----:B------:R-:W-:Y:S02]  /*25b0*/  IADD3.X R169, R9, R21, R5, P1, !PT ;  /* 0x0000001509a97210 */ /* 0x000fe40000ffe405 */
[----:B------:R-:W-:Y:S01]  /*25c0*/  LEA R4, P1, R174, UR4, 0x2 ;  /* 0x00000004ae047c11 */ /* 0x000fe2000f8210ff */
[----:B------:R-:W-:Y:S02]  /*25d0*/  IMAD.IADD R21, R21, 0x1, R171 ;  /* 0x0000000115157824 */ /* 0x000fe400078e02ab */
[----:B------:R-:W-:Y:S01]  /*25e0*/  IMAD.WIDE.U32 R168, R2, R20, R168 ;  /* 0x0000001402a87225 */ /* 0x000fe200078e00a8 */
[----:B------:R-:W-:-:S03]  /*25f0*/  LEA.HI.X R5, R174, UR5, R19, 0x2, P1 ;  /* 0x00000005ae057c11 */ /* 0x000fc600088f1413 */
[----:B------:R-:W-:Y:S01]  /*2600*/  IMAD.IADD R19, R175, 0x1, R169 ;  /* 0x00000001af137824 */ /* 0x000fe200078e02a9 */
[----:B0-----:R-:W-:Y:S01]  /*2610*/  LEA R6, P1, R168, R14, 0x2 ;  /* 0x0000000ea8067211 */ /* 0x001fe200078210ff */
[----:B--2---:R-:W-:-:S04]  /*2620*/  FMUL R7, R22, R155 ;  /* 0x0000009b16077220 */ /* 0x004fc80000400000 */
[----:B------:R-:W-:Y:S01]  /*2630*/  FFMA R169, R24, R154, R7 ;  /* 0x0000009a18a97223 */ /* 0x000fe20000000007 */
[----:B------:R-:W-:Y:S02]  /*2640*/  LEA.HI.X R7, R168, R15, R19, 0x2, P1 ;  /* 0x0000000fa8077211 */ /* 0x000fe400008f1413 */
[----:B------:R-:W-:Y:S02]  /*2650*/  ISETP.GT.AND P1, PT, R0, 0x1, PT ;  /* 0x000000010000780c */ /* 0x000fe40003f24270 */
[----:B------:R0:W-:Y:S01]  /*2660*/  @P4 STG.E desc[UR36][R4.64], R169 ;  /* 0x000000a904004986 */ /* 0x0001e2000c101924 */
[----:B------:R-:W-:Y:S02]  /*2670*/  IADD3 R19, P2, R166, R170, RZ ;  /* 0x000000aaa6137210 */ /* 0x000fe40007f5e0ff */
[----:B------:R-:W-:Y:S02]  /*2680*/  ISETP.GT.AND P4, PT, R3, RZ, P1 ;  /* 0x000000ff0300720c */ /* 0x000fe40000f84270 */
[----:B------:R-:W-:Y:S01]  /*2690*/  LEA R164, P3, R19, R14, 0x2 ;  /* 0x0000000e13a47211 */ /* 0x000fe200078610ff */
[----:B------:R-:W-:-:S10]  /*26a0*/  IMAD.X R166, R21, 0x1, R167, P2 ;  /* 0x0000000115a67824 */ /* 0x000fd400010e06a7 */
[----:B0-----:R-:W-:Y:S05]  /*26b0*/  @!P4 BRA `(.L_x_39) ;  /* 0x000000000004c947 */ /* 0x001fea0003800000 */
[----:B------:R0:W5:Y:S02]  /*26c0*/  LDG.E.LTC128B R22, desc[UR36][R6.64+0x4] ;  /* 0x0000042406167981 */ /* 0x000164000c1e1920 */
.L_x_39:
[----:B------:R-:W-:Y:S05]  /*26d0*/  BSYNC B1 ;  /* 0x0000000000017941 */ /* 0x000fea0003800000 */
.L_x_38:
[----:B-----5:R-:W-:Y:S01]  /*26e0*/  FMUL R24, R22, R155 ;  /* 0x0000009b16187220 */ /* 0x020fe20000400000 */
[----:B------:R-:W-:-:S03]  /*26f0*/  LEA.HI.X R165, R19, R15, R166, 0x2, P3 ;  /* 0x0000000f13a57211 */ /* 0x000fc600018f14a6 */
[----:B------:R-:W-:-:S05]  /*2700*/  FFMA R25, R25, R154, R24 ;  /* 0x0000009a19197223 */ /* 0x000fca0000000018 */
[----:B------:R1:W-:Y:S04]  /*2710*/  @P4 STG.E desc[UR36][R4.64+0x4], R25 ;  /* 0x0000041904004986 */ /* 0x0003e8000c101924 */
[----:B------:R-:W2:Y:S01]  /*2720*/  @P0 LDG.E.LTC128B R22, desc[UR36][R164.64] ;  /* 0x00000024a4160981 */ /* 0x000ea2000c1e1920 */
[----:B------:R-:W-:Y:S01]  /*2730*/  IADD3 R8, P2, P3, R8, R170, R12 ;  /* 0x000000aa08087210 */ /* 0x000fe20007b5e00c */
[----:B------:R-:W-:Y:S01]  /*2740*/  BSSY B1, `(.L_x_40) ;  /* 0x0000010000017945 */ /* 0x000fe20003800000 */
[C---:B------:R-:W-:Y:S02]  /*2750*/  SHF.L.U64.HI R11, R10.reuse, 0x5, R11 ;  /* 0x000000050a0b7819 */ /* 0x040fe4000001020b */
[----:B------:R-:W-:Y:S02]  /*2760*/  IADD3.X R9, R9, R21, R13, P2, P3 ;  /* 0x0000001509097210 */ /* 0x000fe400017e640d */
[----:B------:R-:W-:-:S02]  /*2770*/  LEA R10, P3, R10, R4, 0x5 ;  /* 0x000000040a0a7211 */ /* 0x000fc400078628ff */
[----:B------:R-:W-:Y:S01]  /*2780*/  ISETP.GT.AND P1, PT, R3, 0x8, P1 ;  /* 0x000000080300780c */ /* 0x000fe20000f24270 */
[----:B------:R-:W-:Y:S01]  /*2790*/  IMAD.WIDE.U32 R20, R2, R20, R8 ;  /* 0x0000001402147225 */ /* 0x000fe200078e0008 */
[----:B------:R-:W-:-:S03]  /*27a0*/  ISETP.GT.AND P2, PT, R0, 0x8, PT ;  /* 0x000000080000780c */ /* 0x000fc60003f44270 */
[----:B------:R-:W-:Y:S01]  /*27b0*/  IMAD.X R11, R11, 0x1, R5, P3 ;  /* 0x000000010b0b7824 */ /* 0x000fe200018e0605 */
[----:B------:R-:W-:Y:S01]  /*27c0*/  LEA R8, P4, R20, R14, 0x2 ;  /* 0x0000000e14087211 */ /* 0x000fe200078810ff */
[----:B------:R-:W-:Y:S02]  /*27d0*/  IMAD.IADD R2, R175, 0x1, R21 ;  /* 0x00000001af027824 */ /* 0x000fe400078e0215 */
[----:B--2---:R-:W-:-:S04]  /*27e0*/  FMUL R9, R22, R155 ;  /* 0x0000009b16097220 */ /* 0x004fc80000400000 */
[----:B------:R-:W-:Y:S01]  /*27f0*/  FFMA R13, R26, R154, R9 ;  /* 0x0000009a1a0d7223 */ /* 0x000fe20000000009 */
[----:B------:R-:W-:-:S04]  /*2800*/  LEA.HI.X R9, R20, R15, R2, 0x2, P4 ;  /* 0x0000000f14097211 */ /* 0x000fc800020f1402 */
[----:B------:R1:W-:Y:S01]  /*2810*/  @P0 STG.E desc[UR36][R10.64], R13 ;  /* 0x0000000d0a000986 */ /* 0x0003e2000c101924 */
[----:B------:R-:W-:Y:S05]  /*2820*/  @!P1 BRA `(.L_x_41) ;  /* 0x0000000000049947 */ /* 0x000fea0003800000 */
[----:B------:R2:W5:Y:S02]  /*2830*/  LDG.E.LTC128B R22, desc[UR36][R8.64+0x4] ;  /* 0x0000042408167981 */ /* 0x000564000c1e1920 */
.L_x_41:
[----:B------:R-:W-:Y:S05]  /*2840*/  BSYNC B1 ;  /* 0x0000000000017941 */ /* 0x000fea0003800000 */
.L_x_40:
[----:B-----5:R-:W-:Y:S01]  /*2850*/  FMUL R2, R22, R155 ;  /* 0x0000009b16027220 */ /* 0x020fe20000400000 */
[----:B------:R-:W-:Y:S01]  /*2860*/  ISETP.GT.AND P3, PT, R3, RZ, P2 ;  /* 0x000000ff0300720c */ /* 0x000fe20001764270 */
[----:B------:R-:W-:Y:S01]  /*2870*/  BSSY B1, `(.L_x_42) ;  /* 0x0000006000017945 */ /* 0x000fe20003800000 */
[----:B------:R-:W-:Y:S01]  /*2880*/  ISETP.GT.AND P0, PT, R0, 0x9, PT ;  /* 0x000000090000780c */ /* 0x000fe20003f04270 */
[----:B------:R-:W-:-:S05]  /*2890*/  FFMA R27, R27, R154, R2 ;  /* 0x0000009a1b1b7223 */ /* 0x000fca0000000002 */
[----:B------:R3:W-:Y:S05]  /*28a0*/  @P1 STG.E desc[UR36][R10.64+0x4], R27 ;  /* 0x0000041b0a001986 */ /* 0x0007ea000c101924 */
[----:B------:R-:W-:Y:S05]  /*28b0*/  @!P3 BRA `(.L_x_43) ;  /* 0x000000000004b947 */ /* 0x000fea0003800000 */
[----:B------:R4:W5:Y:S02]  /*28c0*/  LDG.E.LTC128B R22, desc[UR36][R6.64+0x20] ;  /* 0x0000202406167981 */ /* 0x000964000c1e1920 */
.L_x_43:
[----:B------:R-:W-:Y:S05]  /*28d0*/  BSYNC B1 ;  /* 0x0000000000017941 */ /* 0x000fea0003800000 */
.L_x_42:
[----:B-1---5:R-:W-:Y:S01]  /*28e0*/  FMUL R13, R22, R155 ;  /* 0x0000009b160d7220 */ /* 0x022fe20000400000 */
[----:B------:R-:W-:Y:S01]  /*28f0*/  ISETP.GT.AND P1, PT, R3, RZ, P0 ;  /* 0x000000ff0300720c */ /* 0x000fe20000724270 */
[----:B------:R-:W-:Y:S02]  /*2900*/  BSSY B1, `(.L_x_44) ;  /* 0x0000005000017945 */ /* 0x000fe40003800000 */
[----:B------:R-:W-:-:S05]  /*2910*/  FFMA R13, R28, R154, R13 ;  /* 0x0000009a1c0d7223 */ /* 0x000fca000000000d */
[----:B------:R1:W-:Y:S05]  /*2920*/  @P3 STG.E desc[UR36][R4.64+0x20], R13 ;  /* 0x0000200d04003986 */ /* 0x0003ea000c101924 */
[----:B------:R-:W-:Y:S05]  /*2930*/  @!P1 BRA `(.L_x_45) ;  /* 0x0000000000049947 */ /* 0x000fea0003800000 */
[----:B------:R0:W5:Y:S02]  /*2940*/  LDG.E.LTC128B R22, desc[UR36][R6.64+0x24] ;  /* 0x0000242406167981 */ /* 0x000164000c1e1920 */
.L_x_45:
[----:B------:R-:W-:Y:S05]  /*2950*/  BSYNC B1 ;  /* 0x0000000000017941 */ /* 0x000fea0003800000 */
.L_x_44:
[----:B-----5:R-:W-:Y:S01]  /*2960*/  FMUL R2, R22, R155 ;  /* 0x0000009b16027220 */ /* 0x020fe20000400000 */
[----:B------:R-:W-:Y:S01]  /*2970*/  ISETP.GT.AND P2, PT, R3, 0x8, P2 ;  /* 0x000000080300780c */ /* 0x000fe20001744270 */
[----:B------:R-:W-:Y:S02]  /*2980*/  BSSY B1, `(.L_x_46) ;  /* 0x0000005000017945 */ /* 0x000fe40003800000 */
[----:B------:R-:W-:-:S05]  /*2990*/  FFMA R29, R29, R154, R2 ;  /* 0x0000009a1d1d7223 */ /* 0x000fca0000000002 */
[----:B------:R0:W-:Y:S05]  /*29a0*/  @P1 STG.E desc[UR36][R4.64+0x24], R29 ;  /* 0x0000241d04001986 */ /* 0x0001ea000c101924 */
[----:B------:R-:W-:Y:S05]  /*29b0*/  @!P2 BRA `(.L_x_47) ;  /* 0x000000000004a947 */ /* 0x000fea0003800000 */
[----:B------:R0:W5:Y:S02]  /*29c0*/  LDG.E.LTC128B R22, desc[UR36][R8.64+0x20] ;  /* 0x0000202408167981 */ /* 0x000164000c1e1920 */
.L_x_47:
[----:B------:R-:W-:Y:S05]  /*29d0*/  BSYNC B1 ;  /* 0x0000000000017941 */ /* 0x000fea0003800000 */
.L_x_46:
[----:B-1---5:R-:W-:Y:S01]  /*29e0*/  FMUL R13, R22, R155 ;  /* 0x0000009b160d7220 */ /* 0x022fe20000400000 */
[----:B------:R-:W-:Y:S01]  /*29f0*/  ISETP.GT.AND P0, PT, R3, 0x8, P0 ;  /* 0x000000080300780c */ /* 0x000fe20000704270 */
[----:B------:R-:W-:Y:S01]  /*2a00*/  BSSY B1, `(.L_x_48) ;  /* 0x0000006000017945 */ /* 0x000fe20003800000 */
[----:B------:R-:W-:Y:S01]  /*2a10*/  ISETP.GT.AND P1, PT, R0, 0x10, PT ;  /* 0x000000100000780c */ /* 0x000fe20003f24270 */
[----:B------:R-:W-:-:S05]  /*2a20*/  FFMA R13, R30, R154, R13 ;  /* 0x0000009a1e0d7223 */ /* 0x000fca000000000d */
[----:B------:R1:W-:Y:S05]  /*2a30*/  @P2 STG.E desc[UR36][R10.64+0x20], R13 ;  /* 0x0000200d0a002986 */ /* 0x0003ea000c101924 */
[----:B------:R-:W-:Y:S05]  /*2a40*/  @!P0 BRA `(.L_x_49) ;  /* 0x0000000000048947 */ /* 0x000fea0003800000 */
[----:B------:R0:W5:Y:S02]  /*2a50*/  LDG.E.LTC128B R22, desc[UR36][R8.64+0x24] ;  /* 0x0000242408167981 */ /* 0x000164000c1e1920 */
.L_x_49:
[----:B------:R-:W-:Y:S05]  /*2a60*/  BSYNC B1 ;  /* 0x0000000000017941 */ /* 0x000fea0003800000 */
.L_x_48:
        /* <DEDUP_REMOVED lines=8> */
.L_x_51:
[----:B------:R-:W-:Y:S05]  /*2af0*/  BSYNC B1 ;  /* 0x0000000000017941 */ /* 0x000fea0003800000 */
.L_x_50:
[----:B-1---5:R-:W-:Y:S01]  /*2b00*/  FMUL R13, R22, R155 ;  /* 0x0000009b160d7220 */ /* 0x022fe20000400000 */
[----:B------:R-:W-:Y:S01]  /*2b10*/  ISETP.GT.AND P0, PT, R3, RZ, P2 ;  /* 0x000000ff0300720c */ /* 0x000fe20001704270 */
[----:B------:R-:W-:Y:S02]  /*2b20*/  BSSY B1, `(.L_x_52) ;  /* 0x0000005000017945 */ /* 0x000fe40003800000 */
[----:B------:R-:W-:-:S05]  /*2b30*/  FFMA R13, R32, R154, R13 ;  /* 0x0000009a200d7223 */ /* 0x000fca000000000d */
[----:B------:R1:W-:Y:S05]  /*2b40*/  @P3 STG.E desc[UR36][R4.64+0x40], R13 ;  /* 0x0000400d04003986 */ /* 0x0003ea000c101924 */
[----:B------:R-:W-:Y:S05]  /*2b50*/  @!P0 BRA `(.L_x_53) ;  /* 0x0000000000048947 */ /* 0x000fea0003800000 */
[----:B------:R0:W5:Y:S02]  /*2b60*/  LDG.E.LTC128B R22, desc[UR36][R6.64+0x44] ;  /* 0x0000442406167981 */ /* 0x000164000c1e1920 */
.L_x_53:
[----:B------:R-:W-:Y:S05]  /*2b70*/  BSYNC B1 ;  /* 0x0000000000017941 */ /* 0x000fea0003800000 */
.L_x_52:
[----:B-----5:R-:W-:Y:S01]  /*2b80*/  FMUL R2, R22, R155 ;  /* 0x0000009b16027220 */ /* 0x020fe20000400000 */
[----:B------:R-:W-:Y:S01]  /*2b90*/  ISETP.GT.AND P1, PT, R3, 0x8, P1 ;  /* 0x000000080300780c */ /* 0x000fe20000f24270 */
[----:B------:R-:W-:Y:S02]  /*2ba0*/  BSSY B1, `(.L_x_54) ;  /* 0x0000005000017945 */ /* 0x000fe40003800000 */
[----:B------:R-:W-:-:S05]  /*2bb0*/  FFMA R33, R33, R154, R2 ;  /* 0x0000009a21217223 */ /* 0x000fca0000000002 */
[----:B------:R0:W-:Y:S05]  /*2bc0*/  @P0 STG.E desc[UR36][R4.64+0x44], R33 ;  /* 0x0000442104000986 */ /* 0x0001ea000c101924 */
[----:B------:R-:W-:Y:S05]  /*2bd0*/  @!P1 BRA `(.L_x_55) ;  /* 0x0000000000049947 */ /* 0x000fea0003800000 */
[----:B------:R0:W5:Y:S02]  /*2be0*/  LDG.E.LTC128B R22, desc[UR36][R8.64+0x40] ;  /* 0x0000402408167981 */ /* 0x000164000c1e1920 */
.L_x_55:
[----:B------:R-:W-:Y:S05]  /*2bf0*/  BSYNC B1 ;  /* 0x0000000000017941 */ /* 0x000fea0003800000 */
.L_x_54:
        /* <DEDUP_REMOVED lines=8> */
.L_x_57:
[----:B------:R-:W-:Y:S05]  /*2c80*/  BSYNC B1 ;  /* 0x0000000000017941 */ /* 0x000fea0003800000 */
.L_x_56:
        /* <DEDUP_REMOVED lines=8> */
.L_x_59:
[----:B------:R-:W-:Y:S05]  /*2d10*/  BSYNC B1 ;  /* 0x0000000000017941 */ /* 0x000fea0003800000 */
.L_x_58:
[----:B-1---5:R-:W-:Y:S01]  /*2d20*/  FMUL R13, R22, R155 ;  /* 0x0000009b160d7220 */ /* 0x022fe20000400000 */
[----:B------:R-:W-:Y:S01]  /*2d30*/  ISETP.GT.AND P2, PT, R3, RZ, P1 ;  /* 0x000000ff0300720c */ /* 0x000fe20000f44270 */
[----:B------:R-:W-:Y:S02]  /*2d40*/  BSSY B1, `(.L_x_60) ;  /* 0x0000005000017945 */ /* 0x000fe40003800000 */
[----:B------:R-:W-:-:S05]  /*2d50*/  FFMA R13, R36, R154, R13 ;  /* 0x0000009a240d7223 */ /* 0x000fca000000000d */
[----:B------:R1:W-:Y:S05]  /*2d60*/  @P3 STG.E desc[UR36][R4.64+0x60], R13 ;  /* 0x0000600d04003986 */ /* 0x0003ea000c101924 */
[----:B------:R-:W-:Y:S05]  /*2d70*/  @!P2 BRA `(.L_x_61) ;  /* 0x000000000004a947 */ /* 0x000fea0003800000 */
[----:B------:R0:W5:Y:S02]  /*2d80*/  LDG.E.LTC128B R22, desc[UR36][R6.64+0x64] ;  /* 0x0000642406167981 */ /* 0x000164000c1e1920 */
.L_x_61:
[----:B------:R-:W-:Y:S05]  /*2d90*/  BSYNC B1 ;  /* 0x0000000000017941 */ /* 0x000fea0003800000 */
.L_x_60:
[----:B-----5:R-:W-:Y:S01]  /*2da0*/  FMUL R2, R22, R155 ;  /* 0x0000009b16027220 */ /* 0x020fe20000400000 */
[----:B------:R-:W-:Y:S01]  /*2db0*/  ISETP.GT.AND P0, PT, R3, 0x8, P0 ;  /* 0x000000080300780c */ /* 0x000fe20000704270 */
[----:B------:R-:W-:Y:S02]  /*2dc0*/  BSSY B1, `(.L_x_62) ;  /* 0x0000005000017945 */ /* 0x000fe40003800000 */
[----:B------:R-:W-:-:S05]  /*2dd0*/  FFMA R37, R37, R154, R2 ;  /* 0x0000009a25257223 */ /* 0x000fca0000000002 */
[----:B------:R0:W-:Y:S05]  /*2de0*/  @P2 STG.E desc[UR36][R4.64+0x64], R37 ;  /* 0x0000642504002986 */ /* 0x0001ea000c101924 */
[----:B------:R-:W-:Y:S05]  /*2df0*/  @!P0 BRA `(.L_x_63) ;  /* 0x0000000000048947 */ /* 0x000fea0003800000 */
[----:B------:R0:W5:Y:S02]  /*2e00*/  LDG.E.LTC128B R22, desc[UR36][R8.64+0x60] ;  /* 0x0000602408167981 */ /* 0x000164000c1e1920 */
.L_x_63:
[----:B------:R-:W-:Y:S05]  /*2e10*/  BSYNC B1 ;  /* 0x0000000000017941 */ /* 0x000fea0003800000 */
.L_x_62:
        /* <DEDUP_REMOVED lines=8> */
.L_x_65:
[----:B------:R-:W-:Y:S05]  /*2ea0*/  BSYNC B1 ;  /* 0x0000000000017941 */ /* 0x000fea0003800000 */
.L_x_64:
        /* <DEDUP_REMOVED lines=8> */
.L_x_67:
[----:B------:R-:W-:Y:S05]  /*2f30*/  BSYNC B1 ;  /* 0x0000000000017941 */ /* 0x000fea0003800000 */
.L_x_66:
[----:B-1---5:R-:W-:Y:S01]  /*2f40*/  FMUL R13, R22, R155 ;  /* 0x0000009b160d7220 */ /* 0x022fe20000400000 */
[----:B------:R-:W-:Y:S01]  /*2f50*/  ISETP.GT.AND P1, PT, R3, RZ, P0 ;  /* 0x000000ff0300720c */ /* 0x000fe20000724270 */
[----:B------:R-:W-:Y:S02]  /*2f60*/  BSSY B1, `(.L_x_68) ;  /* 0x0000005000017945 */ /* 0x000fe40003800000 */
[----:B------:R-:W-:-:S05]  /*2f70*/  FFMA R13, R40, R154, R13 ;  /* 0x0000009a280d7223 */ /* 0x000fca000000000d */
[----:B------:R1:W-:Y:S05]  /*2f80*/  @P3 STG.E desc[UR36][R4.64+0x80], R13 ;  /* 0x0000800d04003986 */ /* 0x0003ea000c101924 */
[----:B------:R-:W-:Y:S05]  /*2f90*/  @!P1 BRA `(.L_x_69) ;  /* 0x0000000000049947 */ /* 0x000fea0003800000 */
[----:B------:R0:W5:Y:S02]  /*2fa0*/  LDG.E.LTC128B R22, desc[UR36][R6.64+0x84] ;  /* 0x0000842406167981 */ /* 0x000164000c1e1920 */
.L_x_69:
[----:B------:R-:W-:Y:S05]  /*2fb0*/  BSYNC B1 ;  /* 0x0000000000017941 */ /* 0x000fea0003800000 */
.L_x_68:
[----:B-----5:R-:W-:Y:S01]  /*2fc0*/  FMUL R2, R22, R155 ;  /* 0x0000009b16027220 */ /* 0x020fe20000400000 */
[----:B------:R-:W-:Y:S01]  /*2fd0*/  ISETP.GT.AND P2, PT, R3, 0x8, P2 ;  /* 0x000000080300780c */ /* 0x000fe20001744270 */
[----:B------:R-:W-:Y:S02]  /*2fe0*/  BSSY B1, `(.L_x_70) ;  /* 0x0000005000017945 */ /* 0x000fe40003800000 */
[----:B------:R-:W-:-:S05]  /*2ff0*/  FFMA R41, R41, R154, R2 ;  /* 0x0000009a29297223 */ /* 0x000fca0000000002 */
[----:B------:R0:W-:Y:S05]  /*3000*/  @P1 STG.E desc[UR36][R4.64+0x84], R41 ;  /* 0x0000842904001986 */ /* 0x0001ea000c101924 */
[----:B------:R-:W-:Y:S05]  /*3010*/  @!P2 BRA `(.L_x_71) ;  /* 0x000000000004a947 */ /* 0x000fea0003800000 */
[----:B------:R0:W5:Y:S02]  /*3020*/  LDG.E.LTC128B R22, desc[UR36][R8.64+0x80] ;  /* 0x0000802408167981 */ /* 0x000164000c1e1920 */
.L_x_71:
[----:B------:R-:W-:Y:S05]  /*3030*/  BSYNC B1 ;  /* 0x0000000000017941 */ /* 0x000fea0003800000 */
.L_x_70:
        /* <DEDUP_REMOVED lines=8> */
.L_x_73:
[----:B------:R-:W-:Y:S05]  /*30c0*/  BSYNC B1 ;  /* 0x0000000000017941 */ /* 0x000fea0003800000 */
.L_x_72:
        /* <DEDUP_REMOVED lines=8> */
.L_x_75:
[----:B------:R-:W-:Y:S05]  /*3150*/  BSYNC B1 ;  /* 0x0000000000017941 */ /* 0x000fea0003800000 */
.L_x_74:
[----:B-1---5:R-:W-:Y:S01]  /*3160*/  FMUL R13, R22, R155 ;  /* 0x0000009b160d7220 */ /* 0x022fe20000400000 */
[----:B------:R-:W-:Y:S01]  /*3170*/  ISETP.GT.AND P0, PT, R3, RZ, P2 ;  /* 0x000000ff0300720c */ /* 0x000fe20001704270 */
[----:B------:R-:W-:Y:S02]  /*3180*/  BSSY B1, `(.L_x_76) ;  /* 0x0000005000017945 */ /* 0x000fe40003800000 */
[----:B------:R-:W-:-:S05]  /*3190*/  FFMA R13, R44, R154, R13 ;  /* 0x0000009a2c0d7223 */ /* 0x000fca000000000d */
[----:B------:R1:W-:Y:S05]  /*31a0*/  @P3 STG.E desc[UR36][R4.64+0xa0], R13 ;  /* 0x0000a00d04003986 */ /* 0x0003ea000c101924 */
[----:B------:R-:W-:Y:S05]  /*31b0*/  @!P0 BRA `(.L_x_77) ;  /* 0x0000000000048947 */ /* 0x000fea0003800000 */
[----:B------:R0:W5:Y:S02]  /*31c0*/  LDG.E.LTC128B R22, desc[UR36][R6.64+0xa4] ;  /* 0x0000a42406167981 */ /* 0x000164000c1e1920 */
.L_x_77:
[----:B------:R-:W-:Y:S05]  /*31d0*/  BSYNC B1 ;  /* 0x0000000000017941 */ /* 0x000fea0003800000 */
.L_x_76:
[----:B-----5:R-:W-:Y:S01]  /*31e0*/  FMUL R2, R22, R155 ;  /* 0x0000009b16027220 */ /* 0x020fe20000400000 */
[----:B------:R-:W-:Y:S01]  /*31f0*/  ISETP.GT.AND P1, PT, R3, 0x8, P1 ;  /* 0x000000080300780c */ /* 0x000fe20000f24270 */
[----:B------:R-:W-:Y:S02]  /*3200*/  BSSY B1, `(.L_x_78) ;  /* 0x0000005000017945 */ /* 0x000fe40003800000 */
[----:B------:R-:W-:-:S05]  /*3210*/  FFMA R45, R45, R154, R2 ;  /* 0x0000009a2d2d7223 */ /* 0x000fca0000000002 */
[----:B------:R0:W-:Y:S05]  /*3220*/  @P0 STG.E desc[UR36][R4.64+0xa4], R45 ;  /* 0x0000a42d04000986 */ /* 0x0001ea000c101924 */
[----:B------:R-:W-:Y:S05]  /*3230*/  @!P1 BRA `(.L_x_79) ;  /* 0x0000000000049947 */ /* 0x000fea0003800000 */
[----:B------:R0:W5:Y:S02]  /*3240*/  LDG.E.LTC128B R22, desc[UR36][R8.64+0xa0] ;  /* 0x0000a02408167981 */ /* 0x000164000c1e1920 */
.L_x_79:
[----:B------:R-:W-:Y:S05]  /*3250*/  BSYNC B1 ;  /* 0x0000000000017941 */ /* 0x000fea0003800000 */
.L_x_78:
        /* <DEDUP_REMOVED lines=8> */
.L_x_81:
[----:B------:R-:W-:Y:S05]  /*32e0*/  BSYNC B1 ;  /* 0x0000000000017941 */ /* 0x000fea0003800000 */
.L_x_80:
        /* <DEDUP_REMOVED lines=8> */
.L_x_83:
[----:B------:R-:W-:Y:S05]  /*3370*/  BSYNC B1 ;  /* 0x0000000000017941 */ /* 0x000fea0003800000 */
.L_x_82:
[----:B-1---5:R-:W-:Y:S01]  /*3380*/  FMUL R13, R22, R155 ;  /* 0x0000009b160d7220 */ /* 0x022fe20000400000 */
[----:B------:R-:W-:Y:S01]  /*3390*/  ISETP.GT.AND P2, PT, R3, RZ, P1 ;  /* 0x000000ff0300720c */ /* 0x000fe20000f44270 */
[----:B------:R-:W-:Y:S02]  /*33a0*/  BSSY B1, `(.L_x_84) ;  /* 0x0000005000017945 */ /* 0x000fe40003800000 */
[----:B------:R-:W-:-:S05]  /*33b0*/  FFMA R13, R48, R154, R13 ;  /* 0x0000009a300d7223 */ /* 0x000fca000000000d */
[----:B------:R1:W-:Y:S05]  /*33c0*/  @P3 STG.E desc[UR36][R4.64+0xc0], R13 ;  /* 0x0000c00d04003986 */ /* 0x0003ea000c101924 */
[----:B------:R-:W-:Y:S05]  /*33d0*/  @!P2 BRA `(.L_x_85) ;  /* 0x000000000004a947 */ /* 0x000fea0003800000 */
[----:B------:R0:W5:Y:S02]  /*33e0*/  LDG.E.LTC128B R22, desc[UR36][R6.64+0xc4] ;  /* 0x0000c42406167981 */ /* 0x000164000c1e1920 */
.L_x_85:
[----:B------:R-:W-:Y:S05]  /*33f0*/  BSYNC B1 ;  /* 0x0000000000017941 */ /* 0x000fea0003800000 */
.L_x_84:
[----:B-----5:R-:W-:Y:S01]  /*3400*/  FMUL R2, R22, R155 ;  /* 0x0000009b16027220 */ /* 0x020fe20000400000 */
[----:B------:R-:W-:Y:S01]  /*3410*/  ISETP.GT.AND P0, PT, R3, 0x8, P0 ;  /* 0x000000080300780c */ /* 0x000fe20000704270 */
[----:B------:R-:W-:Y:S02]  /*3420*/  BSSY B1, `(.L_x_86) ;  /* 0x0000005000017945 */ /* 0x000fe40003800000 */
[----:B------:R-:W-:-:S05]  /*3430*/  FFMA R49, R49, R154, R2 ;  /* 0x0000009a31317223 */ /* 0x000fca0000000002 */
[----:B------:R0:W-:Y:S05]  /*3440*/  @P2 STG.E desc[UR36][R4.64+0xc4], R49 ;  /* 0x0000c43104002986 */ /* 0x0001ea000c101924 */
[----:B------:R-:W-:Y:S05]  /*3450*/  @!P0 BRA `(.L_x_87) ;  /* 0x0000000000048947 */ /* 0x000fea0003800000 */
[----:B------:R0:W5:Y:S02]  /*3460*/  LDG.E.LTC128B R22, desc[UR36][R8.64+0xc0] ;  /* 0x0000c02408167981 */ /* 0x000164000c1e1920 */
.L_x_87:
[----:B------:R-:W-:Y:S05]  /*3470*/  BSYNC B1 ;  /* 0x0000000000017941 */ /* 0x000fea0003800000 */
.L_x_86:
        /* <DEDUP_REMOVED lines=8> */
.L_x_89:
[----:B------:R-:W-:Y:S05]  /*3500*/  BSYNC B1 ;  /* 0x0000000000017941 */ /* 0x000fea0003800000 */
.L_x_88:
        /* <DEDUP_REMOVED lines=8> */
.L_x_91:
[----:B------:R-:W-:Y:S05]  /*3590*/  BSYNC B1 ;  /* 0x0000000000017941 */ /* 0x000fea0003800000 */
.L_x_90:
[----:B-1---5:R-:W-:Y:S01]  /*35a0*/  FMUL R13, R22, R155 ;  /* 0x0000009b160d7220 */ /* 0x022fe20000400000 */
[----:B------:R-:W-:Y:S01]  /*35b0*/  ISETP.GT.AND P1, PT, R3, RZ, P0 ;  /* 0x000000ff0300720c */ /* 0x000fe20000724270 */
[----:B------:R-:W-:Y:S02]  /*35c0*/  BSSY B1, `(.L_x_92) ;  /* 0x0000005000017945 */ /* 0x000fe40003800000 */
[----:B------:R-:W-:-:S05]  /*35d0*/  FFMA R13, R52, R154, R13 ;  /* 0x0000009a340d7223 */ /* 0x000fca000000000d */
[----:B------:R1:W-:Y:S05]  /*35e0*/  @P3 STG.E desc[UR36][R4.64+0xe0], R13 ;  /* 0x0000e00d04003986 */ /* 0x0003ea000c101924 */
[----:B------:R-:W-:Y:S05]  /*35f0*/  @!P1 BRA `(.L_x_93) ;  /* 0x0000000000049947 */ /* 0x000fea0003800000 */
[----:B------:R0:W5:Y:S02]  /*3600*/  LDG.E.LTC128B R22, desc[UR36][R6.64+0xe4] ;  /* 0x0000e42406167981 */ /* 0x000164000c1e1920 */
.L_x_93:
[----:B------:R-:W-:Y:S05]  /*3610*/  BSYNC B1 ;  /* 0x0000000000017941 */ /* 0x000fea0003800000 */
.L_x_92:
[----:B-----5:R-:W-:Y:S01]  /*3620*/  FMUL R2, R22, R155 ;  /* 0x0000009b16027220 */ /* 0x020fe20000400000 */
[----:B------:R-:W-:Y:S01]  /*3630*/  ISETP.GT.AND P2, PT, R3, 0x8, P2 ;  /* 0x000000080300780c */ /* 0x000fe20001744270 */
[----:B------:R-:W-:Y:S02]  /*3640*/  BSSY B1, `(.L_x_94) ;  /* 0x0000005000017945 */ /* 0x000fe40003800000 */
[----:B------:R-:W-:-:S05]  /*3650*/  FFMA R53, R53, R154, R2 ;  /* 0x0000009a35357223 */ /* 0x000fca0000000002 */
[----:B------:R0:W-:Y:S05]  /*3660*/  @P1 STG.E desc[UR36][R4.64+0xe4], R53 ;  /* 0x0000e43504001986 */ /* 0x0001ea000c101924 */
[----:B------:R-:W-:Y:S05]  /*3670*/  @!P2 BRA `(.L_x_95) ;  /* 0x000000000004a947 */ /* 0x000fea0003800000 */
[----:B------:R0:W5:Y:S02]  /*3680*/  LDG.E.LTC128B R22, desc[UR36][R8.64+0xe0] ;  /* 0x0000e02408167981 */ /* 0x000164000c1e1920 */
.L_x_95:
[----:B------:R-:W-:Y:S05]  /*3690*/  BSYNC B1 ;  /* 0x0000000000017941 */ /* 0x000fea0003800000 */
.L_x_94:
        /* <DEDUP_REMOVED lines=8> */
.L_x_97:
[----:B------:R-:W-:Y:S05]  /*3720*/  BSYNC B1 ;  /* 0x0000000000017941 */ /* 0x000fea0003800000 */
.L_x_96:
        /* <DEDUP_REMOVED lines=8> */
.L_x_99:
[----:B------:R-:W-:Y:S05]  /*37b0*/  BSYNC B1 ;  /* 0x0000000000017941 */ /* 0x000fea0003800000 */
.L_x_98:
[----:B-1---5:R-:W-:Y:S01]  /*37c0*/  FMUL R13, R22, R155 ;  /* 0x0000009b160d7220 */ /* 0x022fe20000400000 */
[----:B------:R-:W-:Y:S01]  /*37d0*/  ISETP.GT.AND P0, PT, R3, RZ, P2 ;  /* 0x000000ff0300720c */ /* 0x000fe20001704270 */
[----:B------:R-:W-:Y:S02]  /*37e0*/  BSSY B1, `(.L_x_100) ;  /* 0x0000005000017945 */ /* 0x000fe40003800000 */
[----:B------:R-:W-:-:S05]  /*37f0*/  FFMA R13, R56, R154, R13 ;  /* 0x0000009a380d7223 */ /* 0x000fca000000000d */
[----:B------:R1:W-:Y:S05]  /*3800*/  @P3 STG.E desc[UR36][R4.64+0x100], R13 ;  /* 0x0001000d04003986 */ /* 0x0003ea000c101924 */
[----:B------:R-:W-:Y:S05]  /*3810*/  @!P0 BRA `(.L_x_101) ;  /* 0x0000000000048947 */ /* 0x000fea0003800000 */
[----:B------:R0:W5:Y:S02]  /*3820*/  LDG.E.LTC128B R22, desc[UR36][R6.64+0x104] ;  /* 0x0001042406167981 */ /* 0x000164000c1e1920 */
.L_x_101:
[----:B------:R-:W-:Y:S05]  /*3830*/  BSYNC B1 ;  /* 0x0000000000017941 */ /* 0x000fea0003800000 */
.L_x_100:
[----:B-----5:R-:W-:Y:S01]  /*3840*/  FMUL R2, R22, R155 ;  /* 0x0000009b16027220 */ /* 0x020fe20000400000 */
[----:B------:R-:W-:Y:S01]  /*3850*/  ISETP.GT.AND P1, PT, R3, 0x8, P1 ;  /* 0x000000080300780c */ /* 0x000fe20000f24270 */
[----:B------:R-:W-:Y:S02]  /*3860*/  BSSY B1, `(.L_x_102) ;  /* 0x0000005000017945 */ /* 0x000fe40003800000 */
[----:B------:R-:W-:-:S05]  /*3870*/  FFMA R57, R57, R154, R2 ;  /* 0x0000009a39397223 */ /* 0x000fca0000000002 */
[----:B------:R0:W-:Y:S05]  /*3880*/  @P0 STG.E desc[UR36][R4.64+0x104], R57 ;  /* 0x0001043904000986 */ /* 0x0001ea000c101924 */
[----:B------:R-:W-:Y:S05]  /*3890*/  @!P1 BRA `(.L_x_103) ;  /* 0x0000000000049947 */ /* 0x000fea0003800000 */
[----:B------:R0:W5:Y:S02]  /*38a0*/  LDG.E.LTC128B R22, desc[UR36][R8.64+0x100] ;  /* 0x0001002408167981 */ /* 0x000164000c1e1920 */
.L_x_103:
[----:B------:R-:W-:Y:S05]  /*38b0*/  BSYNC B1 ;  /* 0x0000000000017941 */ /* 0x000fea0003800000 */
.L_x_102:
        /* <DEDUP_REMOVED lines=8> */
.L_x_105:
[----:B------:R-:W-:Y:S05]  /*3940*/  BSYNC B1 ;  /* 0x0000000000017941 */ /* 0x000fea0003800000 */
.L_x_104:
        /* <DEDUP_REMOVED lines=8> */
.L_x_107:
[----:B------:R-:W-:Y:S05]  /*39d0*/  BSYNC B1 ;  /* 0x0000000000017941 */ /* 0x000fea0003800000 */
.L_x_106:
[----:B-1---5:R-:W-:Y:S01]  /*39e0*/  FMUL R13, R22, R155 ;  /* 0x0000009b160d7220 */ /* 0x022fe20000400000 */
[----:B------:R-:W-:Y:S01]  /*39f0*/  ISETP.GT.AND P2, PT, R3, RZ, P1 ;  /* 0x000000ff0300720c */ /* 0x000fe20000f44270 */
[----:B------:R-:W-:Y:S02]  /*3a00*/  BSSY B1, `(.L_x_108) ;  /* 0x0000005000017945 */ /* 0x000fe40003800000 */
[----:B------:R-:W-:-:S05]  /*3a10*/  FFMA R13, R60, R154, R13 ;  /* 0x0000009a3c0d7223 */ /* 0x000fca000000000d */
[----:B------:R1:W-:Y:S05]  /*3a20*/  @P3 STG.E desc[UR36][R4.64+0x120], R13 ;  /* 0x0001200d04003986 */ /* 0x0003ea000c101924 */
[----:B------:R-:W-:Y:S05]  /*3a30*/  @!P2 BRA `(.L_x_109) ;  /* 0x000000000004a947 */ /* 0x000fea0003800000 */
[----:B------:R0:W5:Y:S02]  /*3a40*/  LDG.E.LTC128B R22, desc[UR36][R6.64+0x124] ;  /* 0x0001242406167981 */ /* 0x000164000c1e1920 */
.L_x_109:
[----:B------:R-:W-:Y:S05]  /*3a50*/  BSYNC B1 ;  /* 0x0000000000017941 */ /* 0x000fea0003800000 */
.L_x_108:
[----:B-----5:R-:W-:Y:S01]  /*3a60*/  FMUL R2, R22, R155 ;  /* 0x0000009b16027220 */ /* 0x020fe20000400000 */
[----:B------:R-:W-:Y:S01]  /*3a70*/  ISETP.GT.AND P0, PT, R3, 0x8, P0 ;  /* 0x000000080300780c */ /* 0x000fe20000704270 */
[----:B------:R-:W-:Y:S02]  /*3a80*/  BSSY B1, `(.L_x_110) ;  /* 0x0000005000017945 */ /* 0x000fe40003800000 */
[----:B------:R-:W-:-:S05]  /*3a90*/  FFMA R61, R61, R154, R2 ;  /* 0x0000009a3d3d7223 */ /* 0x000fca0000000002 */
[----:B------:R0:W-:Y:S05]  /*3aa0*/  @P2 STG.E desc[UR36][R4.64+0x124], R61 ;  /* 0x0001243d04002986 */ /* 0x0001ea000c101924 */
[----:B------:R-:W-:Y:S05]  /*3ab0*/  @!P0 BRA `(.L_x_111) ;  /* 0x0000000000048947 */ /* 0x000fea0003800000 */
[----:B------:R0:W5:Y:S02]  /*3ac0*/  LDG.E.LTC128B R22, desc[UR36][R8.64+0x120] ;  /* 0x0001202408167981 */ /* 0x000164000c1e1920 */
.L_x_111:
[----:B------:R-:W-:Y:S05]  /*3ad0*/  BSYNC B1 ;  /* 0x0000000000017941 */ /* 0x000fea0003800000 */
.L_x_110:
        /* <DEDUP_REMOVED lines=8> */
.L_x_113:
[----:B------:R-:W-:Y:S05]  /*3b60*/  BSYNC B1 ;  /* 0x0000000000017941 */ /* 0x000fea0003800000 */
.L_x_112:
        /* <DEDUP_REMOVED lines=8> */
.L_x_115:
[----:B------:R-:W-:Y:S05]  /*3bf0*/  BSYNC B1 ;  /* 0x0000000000017941 */ /* 0x000fea0003800000 */
.L_x_114:
[----:B-1---5:R-:W-:Y:S01]  /*3c00*/  FMUL R13, R22, R155 ;  /* 0x0000009b160d7220 */ /* 0x022fe20000400000 */
[----:B------:R-:W-:Y:S01]  /*3c10*/  ISETP.GT.AND P1, PT, R3, RZ, P0 ;  /* 0x000000ff0300720c */ /* 0x000fe20000724270 */
[----:B------:R-:W-:Y:S02]  /*3c20*/  BSSY B1, `(.L_x_116) ;  /* 0x0000005000017945 */ /* 0x000fe40003800000 */
[----:B------:R-:W-:-:S05]  /*3c30*/  FFMA R13, R64, R154, R13 ;  /* 0x0000009a400d7223 */ /* 0x000fca000000000d */
[----:B------:R1:W-:Y:S05]  /*3c40*/  @P3 STG.E desc[UR36][R4.64+0x140], R13 ;  /* 0x0001400d04003986 */ /* 0x0003ea000c101924 */
[----:B------:R-:W-:Y:S05]  /*3c50*/  @!P1 BRA `(.L_x_117) ;  /* 0x0000000000049947 */ /* 0x000fea0003800000 */
[----:B------:R0:W5:Y:S02]  /*3c60*/  LDG.E.LTC128B R22, desc[UR36][R6.64+0x144] ;  /* 0x0001442406167981 */ /* 0x000164000c1e1920 */
.L_x_117:
[----:B------:R-:W-:Y:S05]  /*3c70*/  BSYNC B1 ;  /* 0x0000000000017941 */ /* 0x000fea0003800000 */
.L_x_116:
[----:B-----5:R-:W-:Y:S01]  /*3c80*/  FMUL R2, R22, R155 ;  /* 0x0000009b16027220 */ /* 0x020fe20000400000 */
[----:B------:R-:W-:Y:S01]  /*3c90*/  ISETP.GT.AND P2, PT, R3, 0x8, P2 ;  /* 0x000000080300780c */ /* 0x000fe20001744270 */
[----:B------:R-:W-:Y:S02]  /*3ca0*/  BSSY B1, `(.L_x_118) ;  /* 0x0000005000017945 */ /* 0x000fe40003800000 */
[----:B------:R-:W-:-:S05]  /*3cb0*/  FFMA R65, R65, R154, R2 ;  /* 0x0000009a41417223 */ /* 0x000fca0000000002 */
[----:B------:R0:W-:Y:S05]  /*3cc0*/  @P1 STG.E desc[UR36][R4.64+0x144], R65 ;  /* 0x0001444104001986 */ /* 0x0001ea000c101924 */
[----:B------:R-:W-:Y:S05]  /*3cd0*/  @!P2 BRA `(.L_x_119) ;  /* 0x000000000004a947 */ /* 0x000fea0003800000 */
[----:B------:R0:W5:Y:S02]  /*3ce0*/  LDG.E.LTC128B R22, desc[UR36][R8.64+0x140] ;  /* 0x0001402408167981 */ /* 0x000164000c1e1920 */
.L_x_119:
[----:B------:R-:W-:Y:S05]  /*3cf0*/  BSYNC B1 ;  /* 0x0000000000017941 */ /* 0x000fea0003800000 */
.L_x_118:
        /* <DEDUP_REMOVED lines=8> */
.L_x_121:
[----:B------:R-:W-:Y:S05]  /*3d80*/  BSYNC B1 ;  /* 0x0000000000017941 */ /* 0x000fea0003800000 */
.L_x_120:
        /* <DEDUP_REMOVED lines=8> */
.L_x_123:
[----:B------:R-:W-:Y:S05]  /*3e10*/  BSYNC B1 ;  /* 0x0000000000017941 */ /* 0x000fea0003800000 */
.L_x_122:
[----:B-1---5:R-:W-:Y:S01]  /*3e20*/  FMUL R13, R22, R155 ;  /* 0x0000009b160d7220 */ /* 0x022fe20000400000 */
[----:B------:R-:W-:Y:S01]  /*3e30*/  ISETP.GT.AND P0, PT, R3, RZ, P2 ;  /* 0x000000ff0300720c */ /* 0x000fe20001704270 */
[----:B------:R-:W-:Y:S02]  /*3e40*/  BSSY B1, `(.L_x_124) ;  /* 0x0000005000017945 */ /* 0x000fe40003800000 */
[----:B------:R-:W-:-:S05]  /*3e50*/  FFMA R13, R68, R154, R13 ;  /* 0x0000009a440d7223 */ /* 0x000fca000000000d */
[----:B------:R1:W-:Y:S05]  /*3e60*/  @P3 STG.E desc[UR36][R4.64+0x160], R13 ;  /* 0x0001600d04003986 */ /* 0x0003ea000c101924 */
[----:B------:R-:W-:Y:S05]  /*3e70*/  @!P0 BRA `(.L_x_125) ;  /* 0x0000000000048947 */ /* 0x000fea0003800000 */
[----:B------:R0:W5:Y:S02]  /*3e80*/  LDG.E.LTC128B R22, desc[UR36][R6.64+0x164] ;  /* 0x0001642406167981 */ /* 0x000164000c1e1920 */
.L_x_125:
[----:B------:R-:W-:Y:S05]  /*3e90*/  BSYNC B1 ;  /* 0x0000000000017941 */ /* 0x000fea0003800000 */
.L_x_124:
[----:B-----5:R-:W-:Y:S01]  /*3ea0*/  FMUL R2, R22, R155 ;  /* 0x0000009b16027220 */ /* 0x020fe20000400000 */
[----:B------:R-:W-:Y:S01]  /*3eb0*/  ISETP.GT.AND P1, PT, R3, 0x8, P1 ;  /* 0x000000080300780c */ /* 0x000fe20000f24270 */
[----:B------:R-:W-:Y:S02]  /*3ec0*/  BSSY B1, `(.L_x_126) ;  /* 0x0000005000017945 */ /* 0x000fe40003800000 */
[----:B------:R-:W-:-:S05]  /*3ed0*/  FFMA R69, R69, R154, R2 ;  /* 0x0000009a45457223 */ /* 0x000fca0000000002 */
[----:B------:R0:W-:Y:S05]  /*3ee0*/  @P0 STG.E desc[UR36][R4.64+0x164], R69 ;  /* 0x0001644504000986 */ /* 0x0001ea000c101924 */
[----:B------:R-:W-:Y:S05]  /*3ef0*/  @!P1 BRA `(.L_x_127) ;  /* 0x0000000000049947 */ /* 0x000fea0003800000 */
[----:B------:R0:W5:Y:S02]  /*3f00*/  LDG.E.LTC128B R22, desc[UR36][R8.64+0x160] ;  /* 0x0001602408167981 */ /* 0x000164000c1e1920 */
.L_x_127:
[----:B------:R-:W-:Y:S05]  /*3f10*/  BSYNC B1 ;  /* 0x0000000000017941 */ /* 0x000fea0003800000 */
.L_x_126:
        /* <DEDUP_REMOVED lines=8> */
.L_x_129:
[----:B------:R-:W-:Y:S05]  /*3fa0*/  BSYNC B1 ;  /* 0x0000000000017941 */ /* 0x000fea0003800000 */
.L_x_128:
        /* <DEDUP_REMOVED lines=8> */
.L_x_131:
[----:B------:R-:W-:Y:S05]  /*4030*/  BSYNC B1 ;  /* 0x0000000000017941 */ /* 0x000fea0003800000 */
.L_x_130:
[----:B-1---5:R-:W-:Y:S01]  /*4040*/  FMUL R13, R22, R155 ;  /* 0x0000009b160d7220 */ /* 0x022fe20000400000 */
[----:B------:R-:W-:Y:S01]  /*4050*/  ISETP.GT.AND P2, PT, R3, RZ, P1 ;  /* 0x000000ff0300720c */ /* 0x000fe20000f44270 */
[----:B------:R-:W-:Y:S02]  /*4060*/  BSSY B1, `(.L_x_132) ;  /* 0x0000005000017945 */ /* 0x000fe40003800000 */
[----:B------:R-:W-:-:S05]  /*4070*/  FFMA R13, R72, R154, R13 ;  /* 0x0000009a480d7223 */ /* 0x000fca000000000d */
[----:B------:R1:W-:Y:S05]  /*4080*/  @P3 STG.E desc[UR36][R4.64+0x180], R13 ;  /* 0x0001800d04003986 */ /* 0x0003ea000c101924 */
[----:B------:R-:W-:Y:S05]  /*4090*/  @!P2 BRA `(.L_x_133) ;  /* 0x000000000004a947 */ /* 0x000fea0003800000 */
[----:B------:R0:W5:Y:S02]  /*40a0*/  LDG.E.LTC128B R22, desc[UR36][R6.64+0x184] ;  /* 0x0001842406167981 */ /* 0x000164000c1e1920 */
.L_x_133:
[----:B------:R-:W-:Y:S05]  /*40b0*/  BSYNC B1 ;  /* 0x0000000000017941 */ /* 0x000fea0003800000 */
.L_x_132:
[----:B-----5:R-:W-:Y:S01]  /*40c0*/  FMUL R2, R22, R155 ;  /* 0x0000009b16027220 */ /* 0x020fe20000400000 */
[----:B------:R-:W-:Y:S01]  /*40d0*/  ISETP.GT.AND P0, PT, R3, 0x8, P0 ;  /* 0x000000080300780c */ /* 0x000fe20000704270 */
[----:B------:R-:W-:Y:S02]  /*40e0*/  BSSY B1, `(.L_x_134) ;  /* 0x0000005000017945 */ /* 0x000fe40003800000 */
[----:B------:R-:W-:-:S05]  /*40f0*/  FFMA R73, R73, R154, R2 ;  /* 0x0000009a49497223 */ /* 0x000fca0000000002 */
[----:B------:R0:W-:Y:S05]  /*4100*/  @P2 STG.E desc[UR36][R4.64+0x184], R73 ;  /* 0x0001844904002986 */ /* 0x0001ea000c101924 */
[----:B------:R-:W-:Y:S05]  /*4110*/  @!P0 BRA `(.L_x_135) ;  /* 0x0000000000048947 */ /* 0x000fea0003800000 */
[----:B------:R0:W5:Y:S02]  /*4120*/  LDG.E.LTC128B R22, desc[UR36][R8.64+0x180] ;  /* 0x0001802408167981 */ /* 0x000164000c1e1920 */
.L_x_135:
[----:B------:R-:W-:Y:S05]  /*4130*/  BSYNC B1 ;  /* 0x0000000000017941 */ /* 0x000fea0003800000 */
.L_x_134:
        /* <DEDUP_REMOVED lines=8> */
.L_x_137:
[----:B------:R-:W-:Y:S05]  /*41c0*/  BSYNC B1 ;  /* 0x0000000000017941 */ /* 0x000fea0003800000 */
.L_x_136:
        /* <DEDUP_REMOVED lines=8> */
.L_x_139:
[----:B------:R-:W-:Y:S05]  /*4250*/  BSYNC B1 ;  /* 0x0000000000017941 */ /* 0x000fea0003800000 */
.L_x_138:
[----:B-1---5:R-:W-:Y:S01]  /*4260*/  FMUL R13, R22, R155 ;  /* 0x0000009b160d7220 */ /* 0x022fe20000400000 */
[----:B------:R-:W-:Y:S01]  /*4270*/  ISETP.GT.AND P1, PT, R3, RZ, P0 ;  /* 0x000000ff0300720c */ /* 0x000fe20000724270 */
[----:B------:R-:W-:Y:S02]  /*4280*/  BSSY B1, `(.L_x_140) ;  /* 0x0000005000017945 */ /* 0x000fe40003800000 */
[----:B------:R-:W-:-:S05]  /*4290*/  FFMA R13, R76, R154, R13 ;  /* 0x0000009a4c0d7223 */ /* 0x000fca000000000d */
[----:B------:R1:W-:Y:S05]  /*42a0*/  @P3 STG.E desc[UR36][R4.64+0x1a0], R13 ;  /* 0x0001a00d04003986 */ /* 0x0003ea000c101924 */
[----:B------:R-:W-:Y:S05]  /*42b0*/  @!P1 BRA `(.L_x_141) ;  /* 0x0000000000049947 */ /* 0x000fea0003800000 */
[----:B------:R0:W5:Y:S02]  /*42c0*/  LDG.E.LTC128B R22, desc[UR36][R6.64+0x1a4] ;  /* 0x0001a42406167981 */ /* 0x000164000c1e1920 */
.L_x_141:
[----:B------:R-:W-:Y:S05]  /*42d0*/  BSYNC B1 ;  /* 0x0000000000017941 */ /* 0x000fea0003800000 */
.L_x_140:
[----:B-----5:R-:W-:Y:S01]  /*42e0*/  FMUL R2, R22, R155 ;  /* 0x0000009b16027220 */ /* 0x020fe20000400000 */
[----:B------:R-:W-:Y:S01]  /*42f0*/  ISETP.GT.AND P2, PT, R3, 0x8, P2 ;  /* 0x000000080300780c */ /* 0x000fe20001744270 */
[----:B------:R-:W-:Y:S02]  /*4300*/  BSSY B1, `(.L_x_142) ;  /* 0x0000005000017945 */ /* 0x000fe40003800000 */
[----:B------:R-:W-:-:S05]  /*4310*/  FFMA R77, R77, R154, R2 ;  /* 0x0000009a4d4d7223 */ /* 0x000fca0000000002 */
[----:B------:R0:W-:Y:S05]  /*4320*/  @P1 STG.E desc[UR36][R4.64+0x1a4], R77 ;  /* 0x0001a44d04001986 */ /* 0x0001ea000c101924 */
[----:B------:R-:W-:Y:S05]  /*4330*/  @!P2 BRA `(.L_x_143) ;  /* 0x000000000004a947 */ /* 0x000fea0003800000 */
[----:B------:R0:W5:Y:S02]  /*4340*/  LDG.E.LTC128B R22, desc[UR36][R8.64+0x1a0] ;  /* 0x0001a02408167981 */ /* 0x000164000c1e1920 */
.L_x_143:
[----:B------:R-:W-:Y:S05]  /*4350*/  BSYNC B1 ;  /* 0x0000000000017941 */ /* 0x000fea0003800000 */
.L_x_142:
        /* <DEDUP_REMOVED lines=8> */
.L_x_145:
[----:B------:R-:W-:Y:S05]  /*43e0*/  BSYNC B1 ;  /* 0x0000000000017941 */ /* 0x000fea0003800000 */
.L_x_144:
        /* <DEDUP_REMOVED lines=8> */
.L_x_147:
[----:B------:R-:W-:Y:S05]  /*4470*/  BSYNC B1 ;  /* 0x0000000000017941 */ /* 0x000fea0003800000 */
.L_x_146:
[----:B-1---5:R-:W-:Y:S01]  /*4480*/  FMUL R13, R22, R155 ;  /* 0x0000009b160d7220 */ /* 0x022fe20000400000 */
[----:B------:R-:W-:Y:S01]  /*4490*/  ISETP.GT.AND P0, PT, R3, RZ, P2 ;  /* 0x000000ff0300720c */ /* 0x000fe20001704270 */
[----:B------:R-:W-:Y:S02]  /*44a0*/  BSSY B1, `(.L_x_148) ;  /* 0x0000005000017945 */ /* 0x000fe40003800000 */
[----:B------:R-:W-:-:S05]  /*44b0*/  FFMA R13, R80, R154, R13 ;  /* 0x0000009a500d7223 */ /* 0x000fca000000000d */
[----:B------:R1:W-:Y:S05]  /*44c0*/  @P3 STG.E desc[UR36][R4.64+0x1c0], R13 ;  /* 0x0001c00d04003986 */ /* 0x0003ea000c101924 */
[----:B------:R-:W-:Y:S05]  /*44d0*/  @!P0 BRA `(.L_x_149) ;  /* 0x0000000000048947 */ /* 0x000fea0003800000 */
[----:B------:R0:W5:Y:S02]  /*44e0*/  LDG.E.LTC128B R22, desc[UR36][R6.64+0x1c4] ;  /* 0x0001c42406167981 */ /* 0x000164000c1e1920 */
.L_x_149:
[----:B------:R-:W-:Y:S05]  /*44f0*/  BSYNC B1 ;  /* 0x0000000000017941 */ /* 0x000fea0003800000 */
.L_x_148:
[----:B-----5:R-:W-:Y:S01]  /*4500*/  FMUL R2, R22, R155 ;  /* 0x0000009b16027220 */ /* 0x020fe20000400000 */
[----:B------:R-:W-:Y:S01]  /*4510*/  ISETP.GT.AND P1, PT, R3, 0x8, P1 ;  /* 0x000000080300780c */ /* 0x000fe20000f24270 */
[----:B------:R-:W-:Y:S02]  /*4520*/  BSSY B1, `(.L_x_150) ;  /* 0x0000005000017945 */ /* 0x000fe40003800000 */
[----:B------:R-:W-:-:S05]  /*4530*/  FFMA R81, R81, R154, R2 ;  /* 0x0000009a51517223 */ /* 0x000fca0000000002 */
[----:B------:R0:W-:Y:S05]  /*4540*/  @P0 STG.E desc[UR36][R4.64+0x1c4], R81 ;  /* 0x0001c45104000986 */ /* 0x0001ea000c101924 */
[----:B------:R-:W-:Y:S05]  /*4550*/  @!P1 BRA `(.L_x_151) ;  /* 0x0000000000049947 */ /* 0x000fea0003800000 */
[----:B------:R0:W5:Y:S02]  /*4560*/  LDG.E.LTC128B R22, desc[UR36][R8.64+0x1c0] ;  /* 0x0001c02408167981 */ /* 0x000164000c1e1920 */
.L_x_151:
[----:B------:R-:W-:Y:S05]  /*4570*/  BSYNC B1 ;  /* 0x0000000000017941 */ /* 0x000fea0003800000 */
.L_x_150:
        /* <DEDUP_REMOVED lines=8> */
.L_x_153:
[----:B------:R-:W-:Y:S05]  /*4600*/  BSYNC B1 ;  /* 0x0000000000017941 */ /* 0x000fea0003800000 */
.L_x_152:
        /* <DEDUP_REMOVED lines=8> */
.L_x_155:
[----:B------:R-:W-:Y:S05]  /*4690*/  BSYNC B1 ;  /* 0x0000000000017941 */ /* 0x000fea0003800000 */
.L_x_154:
[----:B-1---5:R-:W-:Y:S01]  /*46a0*/  FMUL R13, R22, R155 ;  /* 0x0000009b160d7220 */ /* 0x022fe20000400000 */
[----:B------:R-:W-:Y:S01]  /*46b0*/  ISETP.GT.AND P2, PT, R3, RZ, P1 ;  /* 0x000000ff0300720c */ /* 0x000fe20000f44270 */
[----:B------:R-:W-:Y:S02]  /*46c0*/  BSSY B1, `(.L_x_156) ;  /* 0x0000005000017945 */ /* 0x000fe40003800000 */
[----:B------:R-:W-:-:S05]  /*46d0*/  FFMA R13, R84, R154, R13 ;  /* 0x0000009a540d7223 */ /* 0x000fca000000000d */
[----:B------:R1:W-:Y:S05]  /*46e0*/  @P3 STG.E desc[UR36][R4.64+0x1e0], R13 ;  /* 0x0001e00d04003986 */ /* 0x0003ea000c101924 */
[----:B------:R-:W-:Y:S05]  /*46f0*/  @!P2 BRA `(.L_x_157) ;  /* 0x000000000004a947 */ /* 0x000fea0003800000 */
[----:B------:R0:W5:Y:S02]  /*4700*/  LDG.E.LTC128B R22, desc[UR36][R6.64+0x1e4] ;  /* 0x0001e42406167981 */ /* 0x000164000c1e1920 */
.L_x_157:
[----:B------:R-:W-:Y:S05]  /*4710*/  BSYNC B1 ;  /* 0x0000000000017941 */ /* 0x000fea0003800000 */
.L_x_156:
[----:B-----5:R-:W-:Y:S01]  /*4720*/  FMUL R2, R22, R155 ;  /* 0x0000009b16027220 */ /* 0x020fe20000400000 */
[----:B------:R-:W-:Y:S01]  /*4730*/  ISETP.GT.AND P0, PT, R3, 0x8, P0 ;  /* 0x000000080300780c */ /* 0x000fe20000704270 */
[----:B------:R-:W-:Y:S02]  /*4740*/  BSSY B1, `(.L_x_158) ;  /* 0x0000005000017945 */ /* 0x000fe40003800000 */
[----:B------:R-:W-:-:S05]  /*4750*/  FFMA R85, R85, R154, R2 ;  /* 0x0000009a55557223 */ /* 0x000fca0000000002 */
[----:B------:R0:W-:Y:S05]  /*4760*/  @P2 STG.E desc[UR36][R4.64+0x1e4], R85 ;  /* 0x0001e45504002986 */ /* 0x0001ea000c101924 */
[----:B------:R-:W-:Y:S05]  /*4770*/  @!P0 BRA `(.L_x_159) ;  /* 0x0000000000048947 */ /* 0x000fea0003800000 */
[----:B------:R0:W5:Y:S02]  /*4780*/  LDG.E.LTC128B R22, desc[UR36][R8.64+0x1e0] ;  /* 0x0001e02408167981 */ /* 0x000164000c1e1920 */
.L_x_159:
[----:B------:R-:W-:Y:S05]  /*4790*/  BSYNC B1 ;  /* 0x0000000000017941 */ /* 0x000fea0003800000 */
.L_x_158:
        /* <DEDUP_REMOVED lines=8> */
.L_x_161:
[----:B------:R-:W-:Y:S05]  /*4820*/  BSYNC B1 ;  /* 0x0000000000017941 */ /* 0x000fea0003800000 */
.L_x_160:
        /* <DEDUP_REMOVED lines=8> */
.L_x_163:
[----:B------:R-:W-:Y:S05]  /*48b0*/  BSYNC B1 ;  /* 0x0000000000017941 */ /* 0x000fea0003800000 */
.L_x_162:
[----:B-1---5:R-:W-:Y:S01]  /*48c0*/  FMUL R13, R22, R155 ;  /* 0x0000009b160d7220 */ /* 0x022fe20000400000 */
[----:B------:R-:W-:Y:S01]  /*48d0*/  ISETP.GT.AND P1, PT, R3, RZ, P0 ;  /* 0x000000ff0300720c */ /* 0x000fe20000724270 */
[----:B------:R-:W-:Y:S02]  /*48e0*/  BSSY B1, `(.L_x_164) ;  /* 0x0000005000017945 */ /* 0x000fe40003800000 */
[----:B------:R-:W-:-:S05]  /*48f0*/  FFMA R13, R88, R154, R13 ;  /* 0x0000009a580d7223 */ /* 0x000fca000000000d */
[----:B------:R1:W-:Y:S05]  /*4900*/  @P3 STG.E desc[UR36][R4.64+0x200], R13 ;  /* 0x0002000d04003986 */ /* 0x0003ea000c101924 */
[----:B------:R-:W-:Y:S05]  /*4910*/  @!P1 BRA `(.L_x_165) ;  /* 0x0000000000049947 */ /* 0x000fea0003800000 */
[----:B------:R0:W5:Y:S02]  /*4920*/  LDG.E.LTC128B R22, desc[UR36][R6.64+0x204] ;  /* 0x0002042406167981 */ /* 0x000164000c1e1920 */
.L_x_165:
[----:B------:R-:W-:Y:S05]  /*4930*/  BSYNC B1 ;  /* 0x0000000000017941 */ /* 0x000fea0003800000 */
.L_x_164:
[----:B-----5:R-:W-:Y:S01]  /*4940*/  FMUL R2, R22, R155 ;  /* 0x0000009b16027220 */ /* 0x020fe20000400000 */
[----:B------:R-:W-:Y:S01]  /*4950*/  ISETP.GT.AND P2, PT, R3, 0x8, P2 ;  /* 0x000000080300780c */ /* 0x000fe20001744270 */
[----:B------:R-:W-:Y:S02]  /*4960*/  BSSY B1, `(.L_x_166) ;  /* 0x0000005000017945 */ /* 0x000fe40003800000 */
[----:B------:R-:W-:-:S05]  /*4970*/  FFMA R89, R89, R154, R2 ;  /* 0x0000009a59597223 */ /* 0x000fca0000000002 */
[----:B------:R0:W-:Y:S05]  /*4980*/  @P1 STG.E desc[UR36][R4.64+0x204], R89 ;  /* 0x0002045904001986 */ /* 0x0001ea000c101924 */
[----:B------:R-:W-:Y:S05]  /*4990*/  @!P2 BRA `(.L_x_167) ;  /* 0x000000000004a947 */ /* 0x000fea0003800000 */
[----:B------:R0:W5:Y:S02]  /*49a0*/  LDG.E.LTC128B R22, desc[UR36][R8.64+0x200] ;  /* 0x0002002408167981 */ /* 0x000164000c1e1920 */
.L_x_167:
[----:B------:R-:W-:Y:S05]  /*49b0*/  BSYNC B1 ;  /* 0x0000000000017941 */ /* 0x000fea0003800000 */
.L_x_166:
        /* <DEDUP_REMOVED lines=8> */
.L_x_169:
[----:B------:R-:W-:Y:S05]  /*4a40*/  BSYNC B1 ;  /* 0x0000000000017941 */ /* 0x000fea0003800000 */
.L_x_168:
        /* <DEDUP_REMOVED lines=8> */
.L_x_171:
[----:B------:R-:W-:Y:S05]  /*4ad0*/  BSYNC B1 ;  /* 0x0000000000017941 */ /* 0x000fea0003800000 */
.L_x_170:
[----:B-1---5:R-:W-:Y:S01]  /*4ae0*/  FMUL R13, R22, R155 ;  /* 0x0000009b160d7220 */ /* 0x022fe20000400000 */
[----:B------:R-:W-:Y:S01]  /*4af0*/  ISETP.GT.AND P0, PT, R3, RZ, P2 ;  /* 0x000000ff0300720c */ /* 0x000fe20001704270 */
[----:B------:R-:W-:Y:S02]  /*4b00*/  BSSY B1, `(.L_x_172) ;  /* 0x0000005000017945 */ /* 0x000fe40003800000 */
[----:B------:R-:W-:-:S05]  /*4b10*/  FFMA R13, R92, R154, R13 ;  /* 0x0000009a5c0d7223 */ /* 0x000fca000000000d */
[----:B------:R1:W-:Y:S05]  /*4b20*/  @P3 STG.E desc[UR36][R4.64+0x220], R13 ;  /* 0x0002200d04003986 */ /* 0x0003ea000c101924 */
[----:B------:R-:W-:Y:S05]  /*4b30*/  @!P0 BRA `(.L_x_173) ;  /* 0x0000000000048947 */ /* 0x000fea0003800000 */
[----:B------:R0:W5:Y:S02]  /*4b40*/  LDG.E.LTC128B R22, desc[UR36][R6.64+0x224] ;  /* 0x0002242406167981 */ /* 0x000164000c1e1920 */
.L_x_173:
[----:B------:R-:W-:Y:S05]  /*4b50*/  BSYNC B1 ;  /* 0x0000000000017941 */ /* 0x000fea0003800000 */
.L_x_172:
[----:B-----5:R-:W-:Y:S01]  /*4b60*/  FMUL R2, R22, R155 ;  /* 0x0000009b16027220 */ /* 0x020fe20000400000 */
[----:B------:R-:W-:Y:S01]  /*4b70*/  ISETP.GT.AND P1, PT, R3, 0x8, P1 ;  /* 0x000000080300780c */ /* 0x000fe20000f24270 */
[----:B------:R-:W-:Y:S02]  /*4b80*/  BSSY B1, `(.L_x_174) ;  /* 0x0000005000017945 */ /* 0x000fe40003800000 */
[----:B------:R-:W-:-:S05]  /*4b90*/  FFMA R93, R93, R154, R2 ;  /* 0x0000009a5d5d7223 */ /* 0x000fca0000000002 */
[----:B------:R0:W-:Y:S05]  /*4ba0*/  @P0 STG.E desc[UR36][R4.64+0x224], R93 ;  /* 0x0002245d04000986 */ /* 0x0001ea000c101924 */
[----:B------:R-:W-:Y:S05]  /*4bb0*/  @!P1 BRA `(.L_x_175) ;  /* 0x0000000000049947 */ /* 0x000fea0003800000 */
[----:B------:R0:W5:Y:S02]  /*4bc0*/  LDG.E.LTC128B R22, desc[UR36][R8.64+0x220] ;  /* 0x0002202408167981 */ /* 0x000164000c1e1920 */
.L_x_175:
[----:B------:R-:W-:Y:S05]  /*4bd0*/  BSYNC B1 ;  /* 0x0000000000017941 */ /* 0x000fea0003800000 */
.L_x_174:
        /* <DEDUP_REMOVED lines=8> */
.L_x_177:
[----:B------:R-:W-:Y:S05]  /*4c60*/  BSYNC B1 ;  /* 0x0000000000017941 */ /* 0x000fea0003800000 */
.L_x_176:
        /* <DEDUP_REMOVED lines=8> */
.L_x_179:
[----:B------:R-:W-:Y:S05]  /*4cf0*/  BSYNC B1 ;  /* 0x0000000000017941 */ /* 0x000fea0003800000 */
.L_x_178:
[----:B-1---5:R-:W-:Y:S01]  /*4d00*/  FMUL R13, R22, R155 ;  /* 0x0000009b160d7220 */ /* 0x022fe20000400000 */
[----:B------:R-:W-:Y:S01]  /*4d10*/  ISETP.GT.AND P2, PT, R3, RZ, P1 ;  /* 0x000000ff0300720c */ /* 0x000fe20000f44270 */
[----:B------:R-:W-:Y:S02]  /*4d20*/  BSSY B1, `(.L_x_180) ;  /* 0x0000005000017945 */ /* 0x000fe40003800000 */
[----:B------:R-:W-:-:S05]  /*4d30*/  FFMA R13, R96, R154, R13 ;  /* 0x0000009a600d7223 */ /* 0x000fca000000000d */
[----:B------:R1:W-:Y:S05]  /*4d40*/  @P3 STG.E desc[UR36][R4.64+0x240], R13 ;  /* 0x0002400d04003986 */ /* 0x0003ea000c101924 */
[----:B------:R-:W-:Y:S05]  /*4d50*/  @!P2 BRA `(.L_x_181) ;  /* 0x000000000004a947 */ /* 0x000fea0003800000 */
[----:B------:R0:W5:Y:S02]  /*4d60*/  LDG.E.LTC128B R22, desc[UR36][R6.64+0x244] ;  /* 0x0002442406167981 */ /* 0x000164000c1e1920 */
.L_x_181:
[----:B------:R-:W-:Y:S05]  /*4d70*/  BSYNC B1 ;  /* 0x0000000000017941 */ /* 0x000fea0003800000 */
.L_x_180:
[----:B-----5:R-:W-:Y:S01]  /*4d80*/  FMUL R2, R22, R155 ;  /* 0x0000009b16027220 */ /* 0x020fe20000400000 */
[----:B------:R-:W-:Y:S01]  /*4d90*/  ISETP.GT.AND P0, PT, R3, 0x8, P0 ;  /* 0x000000080300780c */ /* 0x000fe20000704270 */
[----:B------:R-:W-:Y:S02]  /*4da0*/  BSSY B1, `(.L_x_182) ;  /* 0x0000005000017945 */ /* 0x000fe40003800000 */
[----:B------:R-:W-:-:S05]  /*4db0*/  FFMA R97, R97, R154, R2 ;  /* 0x0000009a61617223 */ /* 0x000fca0000000002 */
[----:B------:R0:W-:Y:S05]  /*4dc0*/  @P2 STG.E desc[UR36][R4.64+0x244], R97 ;  /* 0x0002446104002986 */ /* 0x0001ea000c101924 */
[----:B------:R-:W-:Y:S05]  /*4dd0*/  @!P0 BRA `(.L_x_183) ;  /* 0x0000000000048947 */ /* 0x000fea0003800000 */
[----:B------:R0:W5:Y:S02]  /*4de0*/  LDG.E.LTC128B R22, desc[UR36][R8.64+0x240] ;  /* 0x0002402408167981 */ /* 0x000164000c1e1920 */
.L_x_183:
[----:B------:R-:W-:Y:S05]  /*4df0*/  BSYNC B1 ;  /* 0x0000000000017941 */ /* 0x000fea0003800000 */
.L_x_182:
        /* <DEDUP_REMOVED lines=8> */
.L_x_185:
[----:B------:R-:W-:Y:S05]  /*4e80*/  BSYNC B1 ;  /* 0x0000000000017941 */ /* 0x000fea0003800000 */
.L_x_184:
        /* <DEDUP_REMOVED lines=8> */
.L_x_187:
[----:B------:R-:W-:Y:S05]  /*4f10*/  BSYNC B1 ;  /* 0x0000000000017941 */ /* 0x000fea0003800000 */
.L_x_186:
[----:B-1---5:R-:W-:Y:S01]  /*4f20*/  FMUL R13, R22, R155 ;  /* 0x0000009b160d7220 */ /* 0x022fe20000400000 */
[----:B------:R-:W-:Y:S01]  /*4f30*/  ISETP.GT.AND P1, PT, R3, RZ, P0 ;  /* 0x000000ff0300720c */ /* 0x000fe20000724270 */
[----:B------:R-:W-:Y:S02]  /*4f40*/  BSSY B1, `(.L_x_188) ;  /* 0x0000005000017945 */ /* 0x000fe40003800000 */
[----:B------:R-:W-:-:S05]  /*4f50*/  FFMA R13, R100, R154, R13 ;  /* 0x0000009a640d7223 */ /* 0x000fca000000000d */
[----:B------:R1:W-:Y:S05]  /*4f60*/  @P3 STG.E desc[UR36][R4.64+0x260], R13 ;  /* 0x0002600d04003986 */ /* 0x0003ea000c101924 */
[----:B------:R-:W-:Y:S05]  /*4f70*/  @!P1 BRA `(.L_x_189) ;  /* 0x0000000000049947 */ /* 0x000fea0003800000 */
[----:B------:R0:W5:Y:S02]  /*4f80*/  LDG.E.LTC128B R22, desc[UR36][R6.64+0x264] ;  /* 0x0002642406167981 */ /* 0x000164000c1e1920 */
.L_x_189:
[----:B------:R-:W-:Y:S05]  /*4f90*/  BSYNC B1 ;  /* 0x0000000000017941 */ /* 0x000fea0003800000 */
.L_x_188:
[----:B-----5:R-:W-:Y:S01]  /*4fa0*/  FMUL R2, R22, R155 ;  /* 0x0000009b16027220 */ /* 0x020fe20000400000 */
[----:B------:R-:W-:Y:S01]  /*4fb0*/  ISETP.GT.AND P2, PT, R3, 0x8, P2 ;  /* 0x000000080300780c */ /* 0x000fe20001744270 */
[----:B------:R-:W-:Y:S02]  /*4fc0*/  BSSY B1, `(.L_x_190) ;  /* 0x0000005000017945 */ /* 0x000fe40003800000 */
[----:B------:R-:W-:-:S05]  /*4fd0*/  FFMA R101, R101, R154, R2 ;  /* 0x0000009a65657223 */ /* 0x000fca0000000002 */
[----:B------:R0:W-:Y:S05]  /*4fe0*/  @P1 STG.E desc[UR36][R4.64+0x264], R101 ;  /* 0x0002646504001986 */ /* 0x0001ea000c101924 */
[----:B------:R-:W-:Y:S05]  /*4ff0*/  @!P2 BRA `(.L_x_191) ;  /* 0x000000000004a947 */ /* 0x000fea0003800000 */
[----:B------:R0:W5:Y:S02]  /*5000*/  LDG.E.LTC128B R22, desc[UR36][R8.64+0x260] ;  /* 0x0002602408167981 */ /* 0x000164000c1e1920 */
.L_x_191:
[----:B------:R-:W-:Y:S05]  /*5010*/  BSYNC B1 ;  /* 0x0000000000017941 */ /* 0x000fea0003800000 */
.L_x_190:
        /* <DEDUP_REMOVED lines=8> */
.L_x_193:
[----:B------:R-:W-:Y:S05]  /*50a0*/  BSYNC B1 ;  /* 0x0000000000017941 */ /* 0x000fea0003800000 */
.L_x_192:
        /* <DEDUP_REMOVED lines=8> */
.L_x_195:
[----:B------:R-:W-:Y:S05]  /*5130*/  BSYNC B1 ;  /* 0x0000000000017941 */ /* 0x000fea0003800000 */
.L_x_194:
[----:B-1---5:R-:W-:Y:S01]  /*5140*/  FMUL R13, R22, R155 ;  /* 0x0000009b160d7220 */ /* 0x022fe20000400000 */
[----:B------:R-:W-:Y:S01]  /*5150*/  ISETP.GT.AND P0, PT, R3, RZ, P2 ;  /* 0x000000ff0300720c */ /* 0x000fe20001704270 */
[----:B------:R-:W-:Y:S02]  /*5160*/  BSSY B1, `(.L_x_196) ;  /* 0x0000005000017945 */ /* 0x000fe40003800000 */
[----:B------:R-:W-:-:S05]  /*5170*/  FFMA R13, R104, R154, R13 ;  /* 0x0000009a680d7223 */ /* 0x000fca000000000d */
[----:B------:R1:W-:Y:S05]  /*5180*/  @P3 STG.E desc[UR36][R4.64+0x280], R13 ;  /* 0x0002800d04003986 */ /* 0x0003ea000c101924 */
[----:B------:R-:W-:Y:S05]  /*5190*/  @!P0 BRA `(.L_x_197) ;  /* 0x0000000000048947 */ /* 0x000fea0003800000 */
[----:B------:R0:W5:Y:S02]  /*51a0*/  LDG.E.LTC128B R22, desc[UR36][R6.64+0x284] ;  /* 0x0002842406167981 */ /* 0x000164000c1e1920 */
.L_x_197:
[----:B------:R-:W-:Y:S05]  /*51b0*/  BSYNC B1 ;  /* 0x0000000000017941 */ /* 0x000fea0003800000 */
.L_x_196:
[----:B-----5:R-:W-:Y:S01]  /*51c0*/  FMUL R2, R22, R155 ;  /* 0x0000009b16027220 */ /* 0x020fe20000400000 */
[----:B------:R-:W-:Y:S01]  /*51d0*/  ISETP.GT.AND P1, PT, R3, 0x8, P1 ;  /* 0x000000080300780c */ /* 0x000fe20000f24270 */
[----:B------:R-:W-:Y:S02]  /*51e0*/  BSSY B1, `(.L_x_198) ;  /* 0x0000005000017945 */ /* 0x000fe40003800000 */
[----:B------:R-:W-:-:S05]  /*51f0*/  FFMA R105, R105, R154, R2 ;  /* 0x0000009a69697223 */ /* 0x000fca0000000002 */
[----:B------:R0:W-:Y:S05]  /*5200*/  @P0 STG.E desc[UR36][R4.64+0x284], R105 ;  /* 0x0002846904000986 */ /* 0x0001ea000c101924 */
[----:B------:R-:W-:Y:S05]  /*5210*/  @!P1 BRA `(.L_x_199) ;  /* 0x0000000000049947 */ /* 0x000fea0003800000 */
[----:B------:R0:W5:Y:S02]  /*5220*/  LDG.E.LTC128B R22, desc[UR36][R8.64+0x280] ;  /* 0x0002802408167981 */ /* 0x000164000c1e1920 */
.L_x_199:
[----:B------:R-:W-:Y:S05]  /*5230*/  BSYNC B1 ;  /* 0x0000000000017941 */ /* 0x000fea0003800000 */
.L_x_198:
        /* <DEDUP_REMOVED lines=8> */
.L_x_201:
[----:B------:R-:W-:Y:S05]  /*52c0*/  BSYNC B1 ;  /* 0x0000000000017941 */ /* 0x000fea0003800000 */
.L_x_200:
        /* <DEDUP_REMOVED lines=8> */
.L_x_203:
[----:B------:R-:W-:Y:S05]  /*5350*/  BSYNC B1 ;  /* 0x0000000000017941 */ /* 0x000fea0003800000 */
.L_x_202:
[----:B-1---5:R-:W-:Y:S01]  /*5360*/  FMUL R13, R22, R155 ;  /* 0x0000009b160d7220 */ /* 0x022fe20000400000 */
[----:B------:R-:W-:Y:S01]  /*5370*/  ISETP.GT.AND P2, PT, R3, RZ, P1 ;  /* 0x000000ff0300720c */ /* 0x000fe20000f44270 */
[----:B------:R-:W-:Y:S02]  /*5380*/  BSSY B1, `(.L_x_204) ;  /* 0x0000005000017945 */ /* 0x000fe40003800000 */
[----:B------:R-:W-:-:S05]  /*5390*/  FFMA R13, R108, R154, R13 ;  /* 0x0000009a6c0d7223 */ /* 0x000fca000000000d */
[----:B------:R1:W-:Y:S05]  /*53a0*/  @P3 STG.E desc[UR36][R4.64+0x2a0], R13 ;  /* 0x0002a00d04003986 */ /* 0x0003ea000c101924 */
[----:B------:R-:W-:Y:S05]  /*53b0*/  @!P2 BRA `(.L_x_205) ;  /* 0x000000000004a947 */ /* 0x000fea0003800000 */
[----:B------:R0:W5:Y:S02]  /*53c0*/  LDG.E.LTC128B R22, desc[UR36][R6.64+0x2a4] ;  /* 0x0002a42406167981 */ /* 0x000164000c1e1920 */
.L_x_205:
[----:B------:R-:W-:Y:S05]  /*53d0*/  BSYNC B1 ;  /* 0x0000000000017941 */ /* 0x000fea0003800000 */
.L_x_204:
[----:B-----5:R-:W-:Y:S01]  /*53e0*/  FMUL R2, R22, R155 ;  /* 0x0000009b16027220 */ /* 0x020fe20000400000 */
[----:B------:R-:W-:Y:S01]  /*53f0*/  ISETP.GT.AND P0, PT, R3, 0x8, P0 ;  /* 0x000000080300780c */ /* 0x000fe20000704270 */
[----:B------:R-:W-:Y:S02]  /*5400*/  BSSY B1, `(.L_x_206) ;  /* 0x0000005000017945 */ /* 0x000fe40003800000 */
[----:B------:R-:W-:-:S05]  /*5410*/  FFMA R109, R109, R154, R2 ;  /* 0x0000009a6d6d7223 */ /* 0x000fca0000000002 */
[----:B------:R0:W-:Y:S05]  /*5420*/  @P2 STG.E desc[UR36][R4.64+0x2a4], R109 ;  /* 0x0002a46d04002986 */ /* 0x0001ea000c101924 */
[----:B------:R-:W-:Y:S05]  /*5430*/  @!P0 BRA `(.L_x_207) ;  /* 0x0000000000048947 */ /* 0x000fea0003800000 */
[----:B------:R0:W5:Y:S02]  /*5440*/  LDG.E.LTC128B R22, desc[UR36][R8.64+0x2a0] ;  /* 0x0002a02408167981 */ /* 0x000164000c1e1920 */
.L_x_207:
[----:B------:R-:W-:Y:S05]  /*5450*/  BSYNC B1 ;  /* 0x0000000000017941 */ /* 0x000fea0003800000 */
.L_x_206:
        /* <DEDUP_REMOVED lines=8> */
.L_x_209:
[----:B------:R-:W-:Y:S05]  /*54e0*/  BSYNC B1 ;  /* 0x0000000000017941 */ /* 0x000fea0003800000 */
.L_x_208:
        /* <DEDUP_REMOVED lines=8> */
.L_x_211:
[----:B------:R-:W-:Y:S05]  /*5570*/  BSYNC B1 ;  /* 0x0000000000017941 */ /* 0x000fea0003800000 */
.L_x_210:
[----:B-1---5:R-:W-:Y:S01]  /*5580*/  FMUL R13, R22, R155 ;  /* 0x0000009b160d7220 */ /* 0x022fe20000400000 */
[----:B------:R-:W-:Y:S01]  /*5590*/  ISETP.GT.AND P1, PT, R3, RZ, P0 ;  /* 0x000000ff0300720c */ /* 0x000fe20000724270 */
[----:B------:R-:W-:Y:S02]  /*55a0*/  BSSY B1, `(.L_x_212) ;  /* 0x0000005000017945 */ /* 0x000fe40003800000 */
[----:B------:R-:W-:-:S05]  /*55b0*/  FFMA R13, R112, R154, R13 ;  /* 0x0000009a700d7223 */ /* 0x000fca000000000d */
[----:B------:R1:W-:Y:S05]  /*55c0*/  @P3 STG.E desc[UR36][R4.64+0x2c0], R13 ;  /* 0x0002c00d04003986 */ /* 0x0003ea000c101924 */
[----:B------:R-:W-:Y:S05]  /*55d0*/  @!P1 BRA `(.L_x_213) ;  /* 0x0000000000049947 */ /* 0x000fea0003800000 */
[----:B------:R0:W5:Y:S02]  /*55e0*/  LDG.E.LTC128B R22, desc[UR36][R6.64+0x2c4] ;  /* 0x0002c42406167981 */ /* 0x000164000c1e1920 */
.L_x_213:
[----:B------:R-:W-:Y:S05]  /*55f0*/  BSYNC B1 ;  /* 0x0000000000017941 */ /* 0x000fea0003800000 */
.L_x_212:
[----:B-----5:R-:W-:Y:S01]  /*5600*/  FMUL R2, R22, R155 ;  /* 0x0000009b16027220 */ /* 0x020fe20000400000 */
[----:B------:R-:W-:Y:S01]  /*5610*/  ISETP.GT.AND P2, PT, R3, 0x8, P2 ;  /* 0x000000080300780c */ /* 0x000fe20001744270 */
[----:B------:R-:W-:Y:S02]  /*5620*/  BSSY B1, `(.L_x_214) ;  /* 0x0000005000017945 */ /* 0x000fe40003800000 */
[----:B------:R-:W-:-:S05]  /*5630*/  FFMA R113, R113, R154, R2 ;  /* 0x0000009a71717223 */ /* 0x000fca0000000002 */
[----:B------:R0:W-:Y:S05]  /*5640*/  @P1 STG.E desc[UR36][R4.64+0x2c4], R113 ;  /* 0x0002c47104001986 */ /* 0x0001ea000c101924 */
[----:B------:R-:W-:Y:S05]  /*5650*/  @!P2 BRA `(.L_x_215) ;  /* 0x000000000004a947 */ /* 0x000fea0003800000 */
[----:B------:R0:W5:Y:S02]  /*5660*/  LDG.E.LTC128B R22, desc[UR36][R8.64+0x2c0] ;  /* 0x0002c02408167981 */ /* 0x000164000c1e1920 */
.L_x_215:
[----:B------:R-:W-:Y:S05]  /*5670*/  BSYNC B1 ;  /* 0x0000000000017941 */ /* 0x000fea0003800000 */
.L_x_214:
        /* <DEDUP_REMOVED lines=8> */
.L_x_217:
[----:B------:R-:W-:Y:S05]  /*5700*/  BSYNC B1 ;  /* 0x0000000000017941 */ /* 0x000fea0003800000 */
.L_x_216:
        /* <DEDUP_REMOVED lines=8> */
.L_x_219:
[----:B------:R-:W-:Y:S05]  /*5790*/  BSYNC B1 ;  /* 0x0000000000017941 */ /* 0x000fea0003800000 */
.L_x_218:
[----:B-1---5:R-:W-:Y:S01]  /*57a0*/  FMUL R13, R22, R155 ;  /* 0x0000009b160d7220 */ /* 0x022fe20000400000 */
[----:B------:R-:W-:Y:S01]  /*57b0*/  ISETP.GT.AND P0, PT, R3, RZ, P2 ;  /* 0x000000ff0300720c */ /* 0x000fe20001704270 */
[----:B------:R-:W-:Y:S02]  /*57c0*/  BSSY B1, `(.L_x_220) ;  /* 0x0000005000017945 */ /* 0x000fe40003800000 */
[----:B------:R-:W-:-:S05]  /*57d0*/  FFMA R13, R116, R154, R13 ;  /* 0x0000009a740d7223 */ /* 0x000fca000000000d */
[----:B------:R1:W-:Y:S05]  /*57e0*/  @P3 STG.E desc[UR36][R4.64+0x2e0], R13 ;  /* 0x0002e00d04003986 */ /* 0x0003ea000c101924 */
[----:B------:R-:W-:Y:S05]  /*57f0*/  @!P0 BRA `(.L_x_221) ;  /* 0x0000000000048947 */ /* 0x000fea0003800000 */
[----:B------:R0:W5:Y:S02]  /*5800*/  LDG.E.LTC128B R22, desc[UR36][R6.64+0x2e4] ;  /* 0x0002e42406167981 */ /* 0x000164000c1e1920 */
.L_x_221:
[----:B------:R-:W-:Y:S05]  /*5810*/  BSYNC B1 ;  /* 0x0000000000017941 */ /* 0x000fea0003800000 */
.L_x_220:
[----:B-----5:R-:W-:Y:S01]  /*5820*/  FMUL R2, R22, R155 ;  /* 0x0000009b16027220 */ /* 0x020fe20000400000 */
[----:B------:R-:W-:Y:S01]  /*5830*/  ISETP.GT.AND P1, PT, R3, 0x8, P1 ;  /* 0x000000080300780c */ /* 0x000fe20000f24270 */
[----:B------:R-:W-:Y:S02]  /*5840*/  BSSY B1, `(.L_x_222) ;  /* 0x0000005000017945 */ /* 0x000fe40003800000 */
[----:B------:R-:W-:-:S05]  /*5850*/  FFMA R117, R117, R154, R2 ;  /* 0x0000009a75757223 */ /* 0x000fca0000000002 */
[----:B------:R0:W-:Y:S05]  /*5860*/  @P0 STG.E desc[UR36][R4.64+0x2e4], R117 ;  /* 0x0002e47504000986 */ /* 0x0001ea000c101924 */
[----:B------:R-:W-:Y:S05]  /*5870*/  @!P1 BRA `(.L_x_223) ;  /* 0x0000000000049947 */ /* 0x000fea0003800000 */
[----:B------:R0:W5:Y:S02]  /*5880*/  LDG.E.LTC128B R22, desc[UR36][R8.64+0x2e0] ;  /* 0x0002e02408167981 */ /* 0x000164000c1e1920 */
.L_x_223:
[----:B------:R-:W-:Y:S05]  /*5890*/  BSYNC B1 ;  /* 0x0000000000017941 */ /* 0x000fea0003800000 */
.L_x_222:
        /* <DEDUP_REMOVED lines=8> */
.L_x_225:
[----:B------:R-:W-:Y:S05]  /*5920*/  BSYNC B1 ;  /* 0x0000000000017941 */ /* 0x000fea0003800000 */
.L_x_224:
        /* <DEDUP_REMOVED lines=8> */
.L_x_227:
[----:B------:R-:W-:Y:S05]  /*59b0*/  BSYNC B1 ;  /* 0x0000000000017941 */ /* 0x000fea0003800000 */
.L_x_226:
[----:B-1---5:R-:W-:Y:S01]  /*59c0*/  FMUL R13, R22, R155 ;  /* 0x0000009b160d7220 */ /* 0x022fe20000400000 */
[----:B------:R-:W-:Y:S01]  /*59d0*/  ISETP.GT.AND P2, PT, R3, RZ, P1 ;  /* 0x000000ff0300720c */ /* 0x000fe20000f44270 */
[----:B------:R-:W-:Y:S02]  /*59e0*/  BSSY B1, `(.L_x_228) ;  /* 0x0000005000017945 */ /* 0x000fe40003800000 */
[----:B------:R-:W-:-:S05]  /*59f0*/  FFMA R13, R120, R154, R13 ;  /* 0x0000009a780d7223 */ /* 0x000fca000000000d */
[----:B------:R1:W-:Y:S05]  /*5a00*/  @P3 STG.E desc[UR36][R4.64+0x300], R13 ;  /* 0x0003000d04003986 */ /* 0x0003ea000c101924 */
[----:B------:R-:W-:Y:S05]  /*5a10*/  @!P2 BRA `(.L_x_229) ;  /* 0x000000000004a947 */ /* 0x000fea0003800000 */
[----:B------:R0:W5:Y:S02]  /*5a20*/  LDG.E.LTC128B R22, desc[UR36][R6.64+0x304] ;  /* 0x0003042406167981 */ /* 0x000164000c1e1920 */
.L_x_229:
[----:B------:R-:W-:Y:S05]  /*5a30*/  BSYNC B1 ;  /* 0x0000000000017941 */ /* 0x000fea0003800000 */
.L_x_228:
[----:B-----5:R-:W-:Y:S01]  /*5a40*/  FMUL R2, R22, R155 ;  /* 0x0000009b16027220 */ /* 0x020fe20000400000 */
[----:B------:R-:W-:Y:S01]  /*5a50*/  ISETP.GT.AND P0, PT, R3, 0x8, P0 ;  /* 0x000000080300780c */ /* 0x000fe20000704270 */
[----:B------:R-:W-:Y:S02]  /*5a60*/  BSSY B1, `(.L_x_230) ;  /* 0x0000005000017945 */ /* 0x000fe40003800000 */
[----:B------:R-:W-:-:S05]  /*5a70*/  FFMA R121, R121, R154, R2 ;  /* 0x0000009a79797223 */ /* 0x000fca0000000002 */
[----:B------:R0:W-:Y:S05]  /*5a80*/  @P2 STG.E desc[UR36][R4.64+0x304], R121 ;  /* 0x0003047904002986 */ /* 0x0001ea000c101924 */
[----:B------:R-:W-:Y:S05]  /*5a90*/  @!P0 BRA `(.L_x_231) ;  /* 0x0000000000048947 */ /* 0x000fea0003800000 */
[----:B------:R0:W5:Y:S02]  /*5aa0*/  LDG.E.LTC128B R22, desc[UR36][R8.64+0x300] ;  /* 0x0003002408167981 */ /* 0x000164000c1e1920 */
.L_x_231:
[----:B------:R-:W-:Y:S05]  /*5ab0*/  BSYNC B1 ;  /* 0x0000000000017941 */ /* 0x000fea0003800000 */
.L_x_230:
        /* <DEDUP_REMOVED lines=8> */
.L_x_233:
[----:B------:R-:W-:Y:S05]  /*5b40*/  BSYNC B1 ;  /* 0x0000000000017941 */ /* 0x000fea0003800000 */
.L_x_232:
        /* <DEDUP_REMOVED lines=8> */
.L_x_235:
[----:B------:R-:W-:Y:S05]  /*5bd0*/  BSYNC B1 ;  /* 0x0000000000017941 */ /* 0x000fea0003800000 */
.L_x_234:
[----:B-1---5:R-:W-:Y:S01]  /*5be0*/  FMUL R13, R22, R155 ;  /* 0x0000009b160d7220 */ /* 0x022fe20000400000 */
[----:B------:R-:W-:Y:S01]  /*5bf0*/  ISETP.GT.AND P1, PT, R3, RZ, P0 ;  /* 0x000000ff0300720c */ /* 0x000fe20000724270 */
[----:B------:R-:W-:Y:S02]  /*5c00*/  BSSY B1, `(.L_x_236) ;  /* 0x0000005000017945 */ /* 0x000fe40003800000 */
[----:B------:R-:W-:-:S05]  /*5c10*/  FFMA R13, R124, R154, R13 ;  /* 0x0000009a7c0d7223 */ /* 0x000fca000000000d */
[----:B------:R1:W-:Y:S05]  /*5c20*/  @P3 STG.E desc[UR36][R4.64+0x320], R13 ;  /* 0x0003200d04003986 */ /* 0x0003ea000c101924 */
[----:B------:R-:W-:Y:S05]  /*5c30*/  @!P1 BRA `(.L_x_237) ;  /* 0x0000000000049947 */ /* 0x000fea0003800000 */
[----:B------:R0:W5:Y:S02]  /*5c40*/  LDG.E.LTC128B R22, desc[UR36][R6.64+0x324] ;  /* 0x0003242406167981 */ /* 0x000164000c1e1920 */
.L_x_237:
[----:B------:R-:W-:Y:S05]  /*5c50*/  BSYNC B1 ;  /* 0x0000000000017941 */ /* 0x000fea0003800000 */
.L_x_236:
[----:B-----5:R-:W-:Y:S01]  /*5c60*/  FMUL R2, R22, R155 ;  /* 0x0000009b16027220 */ /* 0x020fe20000400000 */
[----:B------:R-:W-:Y:S01]  /*5c70*/  ISETP.GT.AND P2, PT, R3, 0x8, P2 ;  /* 0x000000080300780c */ /* 0x000fe20001744270 */
[----:B------:R-:W-:Y:S02]  /*5c80*/  BSSY B1, `(.L_x_238) ;  /* 0x0000005000017945 */ /* 0x000fe40003800000 */
[----:B------:R-:W-:-:S05]  /*5c90*/  FFMA R125, R125, R154, R2 ;  /* 0x0000009a7d7d7223 */ /* 0x000fca0000000002 */
[----:B------:R0:W-:Y:S05]  /*5ca0*/  @P1 STG.E desc[UR36][R4.64+0x324], R125 ;  /* 0x0003247d04001986 */ /* 0x0001ea000c101924 */
[----:B------:R-:W-:Y:S05]  /*5cb0*/  @!P2 BRA `(.L_x_239) ;  /* 0x000000000004a947 */ /* 0x000fea0003800000 */
[----:B------:R0:W5:Y:S02]  /*5cc0*/  LDG.E.LTC128B R22, desc[UR36][R8.64+0x320] ;  /* 0x0003202408167981 */ /* 0x000164000c1e1920 */
.L_x_239:
[----:B------:R-:W-:Y:S05]  /*5cd0*/  BSYNC B1 ;  /* 0x0000000000017941 */ /* 0x000fea0003800000 */
.L_x_238:
        /* <DEDUP_REMOVED lines=8> */
.L_x_241:
[----:B------:R-:W-:Y:S05]  /*5d60*/  BSYNC B1 ;  /* 0x0000000000017941 */ /* 0x000fea0003800000 */
.L_x_240:
        /* <DEDUP_REMOVED lines=8> */
.L_x_243:
[----:B------:R-:W-:Y:S05]  /*5df0*/  BSYNC B1 ;  /* 0x0000000000017941 */ /* 0x000fea0003800000 */
.L_x_242:
[----:B-1---5:R-:W-:Y:S01]  /*5e00*/  FMUL R13, R22, R155 ;  /* 0x0000009b160d7220 */ /* 0x022fe20000400000 */
[----:B------:R-:W-:Y:S01]  /*5e10*/  ISETP.GT.AND P0, PT, R3, RZ, P2 ;  /* 0x000000ff0300720c */ /* 0x000fe20001704270 */
[----:B------:R-:W-:Y:S02]  /*5e20*/  BSSY B1, `(.L_x_244) ;  /* 0x0000005000017945 */ /* 0x000fe40003800000 */
[----:B------:R-:W-:-:S05]  /*5e30*/  FFMA R13, R128, R154, R13 ;  /* 0x0000009a800d7223 */ /* 0x000fca000000000d */
[----:B------:R1:W-:Y:S05]  /*5e40*/  @P3 STG.E desc[UR36][R4.64+0x340], R13 ;  /* 0x0003400d04003986 */ /* 0x0003ea000c101924 */
[----:B------:R-:W-:Y:S05]  /*5e50*/  @!P0 BRA `(.L_x_245) ;  /* 0x0000000000048947 */ /* 0x000fea0003800000 */
[----:B------:R0:W5:Y:S02]  /*5e60*/  LDG.E.LTC128B R22, desc[UR36][R6.64+0x344] ;  /* 0x0003442406167981 */ /* 0x000164000c1e1920 */
.L_x_245:
[----:B------:R-:W-:Y:S05]  /*5e70*/  BSYNC B1 ;  /* 0x0000000000017941 */ /* 0x000fea0003800000 */
.L_x_244:
[----:B-----5:R-:W-:Y:S01]  /*5e80*/  FMUL R2, R22, R155 ;  /* 0x0000009b16027220 */ /* 0x020fe20000400000 */
[----:B------:R-:W-:Y:S01]  /*5e90*/  ISETP.GT.AND P1, PT, R3, 0x8, P1 ;  /* 0x000000080300780c */ /* 0x000fe20000f24270 */
[----:B------:R-:W-:Y:S02]  /*5ea0*/  BSSY B1, `(.L_x_246) ;  /* 0x0000005000017945 */ /* 0x000fe40003800000 */
[----:B------:R-:W-:-:S05]  /*5eb0*/  FFMA R129, R129, R154, R2 ;  /* 0x0000009a81817223 */ /* 0x000fca0000000002 */
[----:B------:R0:W-:Y:S05]  /*5ec0*/  @P0 STG.E desc[UR36][R4.64+0x344], R129 ;  /* 0x0003448104000986 */ /* 0x0001ea000c101924 */
[----:B------:R-:W-:Y:S05]  /*5ed0*/  @!P1 BRA `(.L_x_247) ;  /* 0x0000000000049947 */ /* 0x000fea0003800000 */
[----:B------:R0:W5:Y:S02]  /*5ee0*/  LDG.E.LTC128B R22, desc[UR36][R8.64+0x340] ;  /* 0x0003402408167981 */ /* 0x000164000c1e1920 */
.L_x_247:
[----:B------:R-:W-:Y:S05]  /*5ef0*/  BSYNC B1 ;  /* 0x0000000000017941 */ /* 0x000fea0003800000 */
.L_x_246:
        /* <DEDUP_REMOVED lines=8> */
.L_x_249:
[----:B------:R-:W-:Y:S05]  /*5f80*/  BSYNC B1 ;  /* 0x0000000000017941 */ /* 0x000fea0003800000 */
.L_x_248:
        /* <DEDUP_REMOVED lines=8> */
.L_x_251:
[----:B------:R-:W-:Y:S05]  /*6010*/  BSYNC B1 ;  /* 0x0000000000017941 */ /* 0x000fea0003800000 */
.L_x_250:
[----:B-1---5:R-:W-:Y:S01]  /*6020*/  FMUL R13, R22, R155 ;  /* 0x0000009b160d7220 */ /* 0x022fe20000400000 */
[----:B------:R-:W-:Y:S01]  /*6030*/  ISETP.GT.AND P2, PT, R3, RZ, P1 ;  /* 0x000000ff0300720c */ /* 0x000fe20000f44270 */
[----:B------:R-:W-:Y:S02]  /*6040*/  BSSY B1, `(.L_x_252) ;  /* 0x0000005000017945 */ /* 0x000fe40003800000 */
[----:B------:R-:W-:-:S05]  /*6050*/  FFMA R13, R132, R154, R13 ;  /* 0x0000009a840d7223 */ /* 0x000fca000000000d */
[----:B------:R1:W-:Y:S05]  /*6060*/  @P3 STG.E desc[UR36][R4.64+0x360], R13 ;  /* 0x0003600d04003986 */ /* 0x0003ea000c101924 */
[----:B------:R-:W-:Y:S05]  /*6070*/  @!P2 BRA `(.L_x_253) ;  /* 0x000000000004a947 */ /* 0x000fea0003800000 */
[----:B------:R0:W5:Y:S02]  /*6080*/  LDG.E.LTC128B R22, desc[UR36][R6.64+0x364] ;  /* 0x0003642406167981 */ /* 0x000164000c1e1920 */
.L_x_253:
[----:B------:R-:W-:Y:S05]  /*6090*/  BSYNC B1 ;  /* 0x0000000000017941 */ /* 0x000fea0003800000 */
.L_x_252:
[----:B-----5:R-:W-:Y:S01]  /*60a0*/  FMUL R2, R22, R155 ;  /* 0x0000009b16027220 */ /* 0x020fe20000400000 */
[----:B------:R-:W-:Y:S01]  /*60b0*/  ISETP.GT.AND P0, PT, R3, 0x8, P0 ;  /* 0x000000080300780c */ /* 0x000fe20000704270 */
[----:B------:R-:W-:Y:S02]  /*60c0*/  BSSY B1, `(.L_x_254) ;  /* 0x0000005000017945 */ /* 0x000fe40003800000 */
[----:B------:R-:W-:-:S05]  /*60d0*/  FFMA R133, R133, R154, R2 ;  /* 0x0000009a85857223 */ /* 0x000fca0000000002 */
[----:B------:R0:W-:Y:S05]  /*60e0*/  @P2 STG.E desc[UR36][R4.64+0x364], R133 ;  /* 0x0003648504002986 */ /* 0x0001ea000c101924 */
[----:B------:R-:W-:Y:S05]  /*60f0*/  @!P0 BRA `(.L_x_255) ;  /* 0x0000000000048947 */ /* 0x000fea0003800000 */
[----:B------:R0:W5:Y:S02]  /*6100*/  LDG.E.LTC128B R22, desc[UR36][R8.64+0x360] ;  /* 0x0003602408167981 */ /* 0x000164000c1e1920 */
.L_x_255:
[----:B------:R-:W-:Y:S05]  /*6110*/  BSYNC B1 ;  /* 0x0000000000017941 */ /* 0x000fea0003800000 */
.L_x_254:
        /* <DEDUP_REMOVED lines=8> */
.L_x_257:
[----:B------:R-:W-:Y:S05]  /*61a0*/  BSYNC B1 ;  /* 0x0000000000017941 */ /* 0x000fea0003800000 */
.L_x_256:
        /* <DEDUP_REMOVED lines=8> */
.L_x_259:
[----:B------:R-:W-:Y:S05]  /*6230*/  BSYNC B1 ;  /* 0x0000000000017941 */ /* 0x000fea0003800000 */
.L_x_258:
[----:B-1---5:R-:W-:Y:S01]  /*6240*/  FMUL R13, R22, R155 ;  /* 0x0000009b160d7220 */ /* 0x022fe20000400000 */
[----:B------:R-:W-:Y:S01]  /*6250*/  ISETP.GT.AND P1, PT, R3, RZ, P0 ;  /* 0x000000ff0300720c */ /* 0x000fe20000724270 */
[----:B------:R-:W-:Y:S02]  /*6260*/  BSSY B1, `(.L_x_260) ;  /* 0x0000005000017945 */ /* 0x000fe40003800000 */
[----:B------:R-:W-:-:S05]  /*6270*/  FFMA R13, R136, R154, R13 ;  /* 0x0000009a880d7223 */ /* 0x000fca000000000d */
[----:B------:R1:W-:Y:S05]  /*6280*/  @P3 STG.E desc[UR36][R4.64+0x380], R13 ;  /* 0x0003800d04003986 */ /* 0x0003ea000c101924 */
[----:B------:R-:W-:Y:S05]  /*6290*/  @!P1 BRA `(.L_x_261) ;  /* 0x0000000000049947 */ /* 0x000fea0003800000 */
[----:B------:R0:W5:Y:S02]  /*62a0*/  LDG.E.LTC128B R22, desc[UR36][R6.64+0x384] ;  /* 0x0003842406167981 */ /* 0x000164000c1e1920 */
.L_x_261:
[----:B------:R-:W-:Y:S05]  /*62b0*/  BSYNC B1 ;  /* 0x0000000000017941 */ /* 0x000fea0003800000 */
.L_x_260:
[----:B-----5:R-:W-:Y:S01]  /*62c0*/  FMUL R2, R22, R155 ;  /* 0x0000009b16027220 */ /* 0x020fe20000400000 */
[----:B------:R-:W-:Y:S01]  /*62d0*/  ISETP.GT.AND P2, PT, R3, 0x8, P2 ;  /* 0x000000080300780c */ /* 0x000fe20001744270 */
[----:B------:R-:W-:Y:S02]  /*62e0*/  BSSY B1, `(.L_x_262) ;  /* 0x0000005000017945 */ /* 0x000fe40003800000 */
[----:B------:R-:W-:-:S05]  /*62f0*/  FFMA R137, R137, R154, R2 ;  /* 0x0000009a89897223 */ /* 0x000fca0000000002 */
[----:B------:R0:W-:Y:S05]  /*6300*/  @P1 STG.E desc[UR36][R4.64+0x384], R137 ;  /* 0x0003848904001986 */ /* 0x0001ea000c101924 */
[----:B------:R-:W-:Y:S05]  /*6310*/  @!P2 BRA `(.L_x_263) ;  /* 0x000000000004a947 */ /* 0x000fea0003800000 */
[----:B------:R0:W5:Y:S02]  /*6320*/  LDG.E.LTC128B R22, desc[UR36][R8.64+0x380] ;  /* 0x0003802408167981 */ /* 0x000164000c1e1920 */
.L_x_263:
[----:B------:R-:W-:Y:S05]  /*6330*/  BSYNC B1 ;  /* 0x0000000000017941 */ /* 0x000fea0003800000 */
.L_x_262:
        /* <DEDUP_REMOVED lines=8> */
.L_x_265:
[----:B------:R-:W-:Y:S05]  /*63c0*/  BSYNC B1 ;  /* 0x0000000000017941 */ /* 0x000fea0003800000 */
.L_x_264:
        /* <DEDUP_REMOVED lines=8> */
.L_x_267:
[----:B------:R-:W-:Y:S05]  /*6450*/  BSYNC B1 ;  /* 0x0000000000017941 */ /* 0x000fea0003800000 */
.L_x_266:
[----:B-1---5:R-:W-:Y:S01]  /*6460*/  FMUL R13, R22, R155 ;  /* 0x0000009b160d7220 */ /* 0x022fe20000400000 */
[----:B------:R-:W-:Y:S01]  /*6470*/  ISETP.GT.AND P0, PT, R3, RZ, P2 ;  /* 0x000000ff0300720c */ /* 0x000fe20001704270 */
[----:B------:R-:W-:Y:S02]  /*6480*/  BSSY B1, `(.L_x_268) ;  /* 0x0000005000017945 */ /* 0x000fe40003800000 */
[----:B------:R-:W-:-:S05]  /*6490*/  FFMA R13, R140, R154, R13 ;  /* 0x0000009a8c0d7223 */ /* 0x000fca000000000d */
[----:B------:R1:W-:Y:S05]  /*64a0*/  @P3 STG.E desc[UR36][R4.64+0x3a0], R13 ;  /* 0x0003a00d04003986 */ /* 0x0003ea000c101924 */
[----:B------:R-:W-:Y:S05]  /*64b0*/  @!P0 BRA `(.L_x_269) ;  /* 0x0000000000048947 */ /* 0x000fea0003800000 */
[----:B------:R0:W5:Y:S02]  /*64c0*/  LDG.E.LTC128B R22, desc[UR36][R6.64+0x3a4] ;  /* 0x0003a42406167981 */ /* 0x000164000c1e1920 */
.L_x_269:
[----:B------:R-:W-:Y:S05]  /*64d0*/  BSYNC B1 ;  /* 0x0000000000017941 */ /* 0x000fea0003800000 */
.L_x_268:
[----:B-----5:R-:W-:Y:S01]  /*64e0*/  FMUL R2, R22, R155 ;  /* 0x0000009b16027220 */ /* 0x020fe20000400000 */
[----:B------:R-:W-:Y:S01]  /*64f0*/  ISETP.GT.AND P1, PT, R3, 0x8, P1 ;  /* 0x000000080300780c */ /* 0x000fe20000f24270 */
[----:B------:R-:W-:Y:S02]  /*6500*/  BSSY B1, `(.L_x_270) ;  /* 0x0000005000017945 */ /* 0x000fe40003800000 */
[----:B------:R-:W-:-:S05]  /*6510*/  FFMA R141, R141, R154, R2 ;  /* 0x0000009a8d8d7223 */ /* 0x000fca0000000002 */
[----:B------:R0:W-:Y:S05]  /*6520*/  @P0 STG.E desc[UR36][R4.64+0x3a4], R141 ;  /* 0x0003a48d04000986 */ /* 0x0001ea000c101924 */
[----:B------:R-:W-:Y:S05]  /*6530*/  @!P1 BRA `(.L_x_271) ;  /* 0x0000000000049947 */ /* 0x000fea0003800000 */
[----:B------:R0:W5:Y:S02]  /*6540*/  LDG.E.LTC128B R22, desc[UR36][R8.64+0x3a0] ;  /* 0x0003a02408167981 */ /* 0x000164000c1e1920 */
.L_x_271:
[----:B------:R-:W-:Y:S05]  /*6550*/  BSYNC B1 ;  /* 0x0000000000017941 */ /* 0x000fea0003800000 */
.L_x_270:
        /* <DEDUP_REMOVED lines=8> */
.L_x_273:
[----:B------:R-:W-:Y:S05]  /*65e0*/  BSYNC B1 ;  /* 0x0000000000017941 */ /* 0x000fea0003800000 */
.L_x_272:
        /* <DEDUP_REMOVED lines=8> */
.L_x_275:
[----:B------:R-:W-:Y:S05]  /*6670*/  BSYNC B1 ;  /* 0x0000000000017941 */ /* 0x000fea0003800000 */
.L_x_274:
[----:B-1---5:R-:W-:Y:S01]  /*6680*/  FMUL R13, R22, R155 ;  /* 0x0000009b160d7220 */ /* 0x022fe20000400000 */
[----:B------:R-:W-:Y:S01]  /*6690*/  ISETP.GT.AND P2, PT, R3, RZ, P1 ;  /* 0x000000ff0300720c */ /* 0x000fe20000f44270 */
[----:B------:R-:W-:Y:S02]  /*66a0*/  BSSY B1, `(.L_x_276) ;  /* 0x0000005000017945 */ /* 0x000fe40003800000 */
[----:B------:R-:W-:-:S05]  /*66b0*/  FFMA R13, R144, R154, R13 ;  /* 0x0000009a900d7223 */ /* 0x000fca000000000d */
[----:B------:R1:W-:Y:S05]  /*66c0*/  @P3 STG.E desc[UR36][R4.64+0x3c0], R13 ;  /* 0x0003c00d04003986 */ /* 0x0003ea000c101924 */
[----:B------:R-:W-:Y:S05]  /*66d0*/  @!P2 BRA `(.L_x_277) ;  /* 0x000000000004a947 */ /* 0x000fea0003800000 */
[----:B------:R0:W5:Y:S02]  /*66e0*/  LDG.E.LTC128B R22, desc[UR36][R6.64+0x3c4] ;  /* 0x0003c42406167981 */ /* 0x000164000c1e1920 */
.L_x_277:
[----:B------:R-:W-:Y:S05]  /*66f0*/  BSYNC B1 ;  /* 0x0000000000017941 */ /* 0x000fea0003800000 */
.L_x_276:
[----:B-----5:R-:W-:Y:S01]  /*6700*/  FMUL R2, R22, R155 ;  /* 0x0000009b16027220 */ /* 0x020fe20000400000 */
[----:B------:R-:W-:Y:S01]  /*6710*/  ISETP.GT.AND P0, PT, R3, 0x8, P0 ;  /* 0x000000080300780c */ /* 0x000fe20000704270 */
[----:B------:R-:W-:Y:S02]  /*6720*/  BSSY B1, `(.L_x_278) ;  /* 0x0000005000017945 */ /* 0x000fe40003800000 */
[----:B------:R-:W-:-:S05]  /*6730*/  FFMA R145, R145, R154, R2 ;  /* 0x0000009a91917223 */ /* 0x000fca0000000002 */
[----:B------:R0:W-:Y:S05]  /*6740*/  @P2 STG.E desc[UR36][R4.64+0x3c4], R145 ;  /* 0x0003c49104002986 */ /* 0x0001ea000c101924 */
[----:B------:R-:W-:Y:S05]  /*6750*/  @!P0 BRA `(.L_x_279) ;  /* 0x0000000000048947 */ /* 0x000fea0003800000 */
[----:B------:R0:W5:Y:S02]  /*6760*/  LDG.E.LTC128B R22, desc[UR36][R8.64+0x3c0] ;  /* 0x0003c02408167981 */ /* 0x000164000c1e1920 */
.L_x_279:
[----:B------:R-:W-:Y:S05]  /*6770*/  BSYNC B1 ;  /* 0x0000000000017941 */ /* 0x000fea0003800000 */
.L_x_278:
        /* <DEDUP_REMOVED lines=8> */
.L_x_281:
[----:B------:R-:W-:Y:S05]  /*6800*/  BSYNC B1 ;  /* 0x0000000000017941 */ /* 0x000fea0003800000 */
.L_x_280:
        /* <DEDUP_REMOVED lines=8> */
.L_x_283:
[----:B------:R-:W-:Y:S05]  /*6890*/  BSYNC B1 ;  /* 0x0000000000017941 */ /* 0x000fea0003800000 */
.L_x_282:
[----:B-1---5:R-:W-:Y:S01]  /*68a0*/  FMUL R13, R22, R155 ;  /* 0x0000009b160d7220 */ /* 0x022fe20000400000 */
[----:B------:R-:W-:Y:S01]  /*68b0*/  ISETP.GT.AND P1, PT, R3, RZ, P0 ;  /* 0x000000ff0300720c */ /* 0x000fe20000724270 */
[----:B------:R-:W-:Y:S02]  /*68c0*/  BSSY B1, `(.L_x_284) ;  /* 0x0000005000017945 */ /* 0x000fe40003800000 */
[----:B------:R-:W-:-:S05]  /*68d0*/  FFMA R13, R148, R154, R13 ;  /* 0x0000009a940d7223 */ /* 0x000fca000000000d */
[----:B------:R1:W-:Y:S05]  /*68e0*/  @P3 STG.E desc[UR36][R4.64+0x3e0], R13 ;  /* 0x0003e00d04003986 */ /* 0x0003ea000c101924 */
[----:B------:R-:W-:Y:S05]  /*68f0*/  @!P1 BRA `(.L_x_285) ;  /* 0x0000000000049947 */ /* 0x000fea0003800000 */
[----:B------:R0:W5:Y:S02]  /*6900*/  LDG.E.LTC128B R22, desc[UR36][R6.64+0x3e4] ;  /* 0x0003e42406167981 */ /* 0x000164000c1e1920 */
.L_x_285:
[----:B------:R-:W-:Y:S05]  /*6910*/  BSYNC B1 ;  /* 0x0000000000017941 */ /* 0x000fea0003800000 */
.L_x_284:
[----:B-----5:R-:W-:Y:S01]  /*6920*/  FMUL R0, R22, R155 ;  /* 0x0000009b16007220 */ /* 0x020fe20000400000 */
[----:B------:R-:W-:Y:S01]  /*6930*/  ISETP.GT.AND P2, PT, R3, 0x8, P2 ;  /* 0x000000080300780c */ /* 0x000fe20001744270 */
[----:B------:R-:W-:Y:S02]  /*6940*/  BSSY B1, `(.L_x_286) ;  /* 0x0000005000017945 */ /* 0x000fe40003800000 */
[----:B------:R-:W-:-:S05]  /*6950*/  FFMA R149, R149, R154, R0 ;  /* 0x0000009a95957223 */ /* 0x000fca0000000000 */
[----:B------:R0:W-:Y:S05]  /*6960*/  @P1 STG.E desc[UR36][R4.64+0x3e4], R149 ;  /* 0x0003e49504001986 */ /* 0x0001ea000c101924 */
[----:B------:R-:W-:Y:S05]  /*6970*/  @!P2 BRA `(.L_x_287) ;  /* 0x000000000004a947 */ /* 0x000fea0003800000 */
[----:B------:R0:W5:Y:S02]  /*6980*/  LDG.E.LTC128B R22, desc[UR36][R8.64+0x3e0] ;  /* 0x0003e02408167981 */ /* 0x000164000c1e1920 */
.L_x_287:
[----:B------:R-:W-:Y:S05]  /*6990*/  BSYNC B1 ;  /* 0x0000000000017941 */ /* 0x000fea0003800000 */
.L_x_286:
[----:B01---5:R-:W-:Y:S01]  /*69a0*/  FMUL R5, R22, R155 ;  /* 0x0000009b16057220 */ /* 0x023fe20000400000 */
[----:B------:R-:W-:Y:S01]  /*69b0*/  ISETP.GT.AND P0, PT, R3, 0x8, P0 ;  /* 0x000000080300780c */ /* 0x000fe20000704270 */
[----:B------:R-:W-:Y:S01]  /*69c0*/  @P2 IMAD.MOV.U32 R2, RZ, RZ, R10 ;  /* 0x000000ffff022224 */ /* 0x000fe200078e000a */
[----:B------:R-:W-:Y:S01]  /*69d0*/  BSSY B1, `(.L_x_288) ;  /* 0x0000006000017945 */ /* 0x000fe20003800000 */
[----:B------:R-:W-:Y:S01]  /*69e0*/  FFMA R5, R150, R154, R5 ;  /* 0x0000009a96057223 */ /* 0x000fe20000000005 */
[----:B------:R-:W-:-:S05]  /*69f0*/  @P2 IMAD.MOV.U32 R3, RZ, RZ, R11 ;  /* 0x000000ffff032224 */ /* 0x000fca00078e000b */
[----:B------:R0:W-:Y:S04]  /*6a00*/  @P2 STG.E desc[UR36][R2.64+0x3e0], R5 ;  /* 0x0003e00502002986 */ /* 0x0001e8000c101924 */
[----:B------:R-:W-:Y:S05]  /*6a10*/  @!P0 BRA `(.L_x_289) ;  /* 0x0000000000048947 */ /* 0x000fea0003800000 */
[----:B------:R1:W5:Y:S02]  /*6a20*/  LDG.E.LTC128B R22, desc[UR36][R8.64+0x3e4] ;  /* 0x0003e42408167981 */ /* 0x000364000c1e1920 */
.L_x_289:
[----:B------:R-:W-:Y:S05]  /*6a30*/  BSYNC B1 ;  /* 0x0000000000017941 */ /* 0x000fea0003800000 */
.L_x_288:
[----:B-----5:R-:W-:-:S04]  /*6a40*/  FMUL R22, R22, R155 ;  /* 0x0000009b16167220 */ /* 0x020fc80000400000 */
[----:B------:R-:W-:Y:S01]  /*6a50*/  FFMA R151, R151, R154, R22 ;  /* 0x0000009a97977223 */ /* 0x000fe20000000016 */
[----:B------:R-:W-:Y:S06]  /*6a60*/  @!P0 BRA `(.L_x_290) ;  /* 0x0000001c00388947 */ /* 0x000fec0003800000 */
[----:B------:R0:W-:Y:S01]  /*6a70*/  STG.E desc[UR36][R10.64+0x3e4], R151 ;  /* 0x0003e4970a007986 */ /* 0x0001e2000c101924 */
[----:B------:R-:W-:Y:S05]  /*6a80*/  BRA `(.L_x_290) ;  /* 0x0000001c00307947 */ /* 0x000fea0003800000 */
.L_x_37:
[----:B------:R-:W-:Y:S01]  /*6a90*/  ISETP.GT.AND P3, PT, R0, 0x1, PT ;  /* 0x000000010000780c */ /* 0x000fe20003f64270 */
[----:B------:R-:W-:Y:S01]  /*6aa0*/  ULDC.64 UR4, c[0x0][0x5c0] ;  /* 0x0001700000047ab9 */ /* 0x000fe20000000a00 */
[-C--:B------:R-:W-:Y:S01]  /*6ab0*/  FMUL R9, R24, R154.reuse ;  /* 0x0000009a18097220 */ /* 0x080fe20000400000 */
[C---:B------:R-:W-:Y:S01]  /*6ac0*/  LEA R4, P1, R174.reuse, UR4, 0x2 ;  /* 0x00000004ae047c11 */ /* 0x040fe2000f8210ff */
[-C--:B------:R-:W-:Y:S01]  /*6ad0*/  FMUL R25, R25, R154.reuse ;  /* 0x0000009a19197220 */ /* 0x080fe20000400000 */
[----:B------:R-:W-:Y:S01]  /*6ae0*/  ISETP.GT.AND P2, PT, R3, RZ, P3 ;  /* 0x000000ff0300720c */ /* 0x000fe20001f44270 */
[-C--:B------:R-:W-:Y:S01]  /*6af0*/  FMUL R27, R27, R154.reuse ;  /* 0x0000009a1b1b7220 */ /* 0x080fe20000400000 */
[----:B------:R-:W-:Y:S01]  /*6b00*/  LEA.HI.X R5, R174, UR5, R19, 0x2, P1 ;  /* 0x00000005ae057c11 */ /* 0x000fe200088f1413 */
[-C--:B------:R-:W-:Y:S01]  /*6b10*/  FMUL R29, R29, R154.reuse ;  /* 0x0000009a1d1d7220 */ /* 0x080fe20000400000 */
[----:B------:R-:W-:Y:S01]  /*6b20*/  ISETP.GT.AND P0, PT, R3, 0x8, P0 ;  /* 0x000000080300780c */ /* 0x000fe20000704270 */
[-C--:B------:R-:W-:Y:S01]  /*6b30*/  FMUL R31, R31, R154.reuse ;  /* 0x0000009a1f1f7220 */ /* 0x080fe20000400000 */
[----:B------:R-:W-:Y:S01]  /*6b40*/  ISETP.GT.AND P5, PT, R0, 0x8, PT ;  /* 0x000000080000780c */ /* 0x000fe20003fa4270 */
[----:B------:R0:W-:Y:S01]  /*6b50*/  @P4 STG.E desc[UR36][R4.64], R9 ;  /* 0x0000000904004986 */ /* 0x0001e2000c101924 */
[C---:B------:R-:W-:Y:S01]  /*6b60*/  SHF.L.U64.HI R11, R10.reuse, 0x5, R11 ;  /* 0x000000050a0b7819 */ /* 0x040fe2000001020b */
[----:B------:R-:W-:Y:S01]  /*6b70*/  FMUL R33, R33, R154 ;  /* 0x0000009a21217220 */ /* 0x000fe20000400000 */
[----:B------:R-:W-:Y:S01]  /*6b80*/  LEA R6, P1, R10, R4, 0x5 ;  /* 0x000000040a067211 */ /* 0x000fe200078228ff */
[-C--:B------:R-:W-:Y:S01]  /*6b90*/  FMUL R35, R35, R154.reuse ;  /* 0x0000009a23237220 */ /* 0x080fe20000400000 */
[----:B------:R-:W-:Y:S01]  /*6ba0*/  ISETP.GT.AND P3, PT, R3, 0x8, P3 ;  /* 0x000000080300780c */ /* 0x000fe20001f64270 */
[----:B------:R-:W-:Y:S01]  /*6bb0*/  @P2 STG.E desc[UR36][R4.64+0x4], R25 ;  /* 0x0000041904002986 */ /* 0x000fe2000c101924 */
[----:B------:R-:W-:Y:S01]  /*6bc0*/  ISETP.GT.AND P4, PT, R0, 0x9, PT ;  /* 0x000000090000780c */ /* 0x000fe20003f84270 */
[----:B------:R-:W-:Y:S01]  /*6bd0*/  IMAD.X R7, R11, 0x1, R5, P1 ;  /* 0x000000010b077824 */ /* 0x000fe200008e0605 */
[C---:B------:R-:W-:Y:S01]  /*6be0*/  ISETP.GT.AND P2, PT, R3.reuse, RZ, P5 ;  /* 0x000000ff0300720c */ /* 0x040fe20002f44270 */
[-C--:B------:R-:W-:Y:S01]  /*6bf0*/  FMUL R11, R28, R154.reuse ;  /* 0x0000009a1c0b7220 */ /* 0x080fe20000400000 */
[C---:B------:R-:W-:Y:S01]  /*6c00*/  ISETP.GT.AND P1, PT, R3.reuse, RZ, P4 ;  /* 0x000000ff0300720c */ /* 0x040fe20002724270 */
[-C--:B0-----:R-:W-:Y:S01]  /*6c10*/  FMUL R9, R26, R154.reuse ;  /* 0x0000009a1a097220 */ /* 0x081fe20000400000 */
[----:B------:R-:W-:Y:S01]  /*6c20*/  ISETP.GT.AND P4, PT, R3, 0x8, P4 ;  /* 0x000000080300780c */ /* 0x000fe20002784270 */
[-C--:B------:R-:W-:Y:S01]  /*6c30*/  FMUL R37, R37, R154.reuse ;  /* 0x0000009a25257220 */ /* 0x080fe20000400000 */
[-C--:B------:R-:W-:Y:S01]  /*6c40*/  FMUL R39, R39, R154.reuse ;  /* 0x0000009a27277220 */ /* 0x080fe20000400000 */
[-C--:B------:R-:W-:Y:S01]  /*6c50*/  FMUL R41, R41, R154.reuse ;  /* 0x0000009a29297220 */ /* 0x080fe20000400000 */
[----:B------:R0:W-:Y:S01]  /*6c60*/  @P0 STG.E desc[UR36][R6.64], R9 ;  /* 0x0000000906000986 */ /* 0x0001e2000c101924 */
[----:B------:R-:W-:Y:S01]  /*6c70*/  ISETP.GT.AND P0, PT, R3, 0x8, P5 ;  /* 0x000000080300780c */ /* 0x000fe20002f04270 */
[-C--:B------:R-:W-:Y:S01]  /*6c80*/  FMUL R43, R43, R154.reuse ;  /* 0x0000009a2b2b7220 */ /* 0x080fe20000400000 */
[C---:B------:R-:W-:Y:S01]  /*6c90*/  ISETP.GT.AND P5, PT, R0.reuse, 0x10, PT ;  /* 0x000000100000780c */ /* 0x040fe20003fa4270 */
[----:B------:R-:W-:Y:S01]  /*6ca0*/  @P3 STG.E desc[UR36][R6.64+0x4], R27 ;  /* 0x0000041b06003986 */ /* 0x000fe2000c101924 */
[----:B------:R-:W-:Y:S01]  /*6cb0*/  ISETP.GT.AND P3, PT, R0, 0x11, PT ;  /* 0x000000110000780c */ /* 0x000fe20003f64270 */
[-C--:B------:R-:W-:Y:S01]  /*6cc0*/  FMUL R45, R45, R154.reuse ;  /* 0x0000009a2d2d7220 */ /* 0x080fe20000400000 */
[-C--:B------:R-:W-:Y:S01]  /*6cd0*/  FMUL R47, R47, R154.reuse ;  /* 0x0000009a2f2f7220 */ /* 0x080fe20000400000 */
[----:B------:R1:W-:Y:S01]  /*6ce0*/  @P2 STG.E desc[UR36][R4.64+0x20], R11 ;  /* 0x0000200b04002986 */ /* 0x0003e2000c101924 */
[----:B------:R-:W-:Y:S01]  /*6cf0*/  ISETP.GT.AND P2, PT, R3, RZ, P5 ;  /* 0x000000ff0300720c */ /* 0x000fe20002f44270 */
[-C--:B------:R-:W-:Y:S01]  /*6d00*/  FMUL R49, R49, R154.reuse ;  /* 0x0000009a31317220 */ /* 0x080fe20000400000 */
[-C--:B------:R-:W-:Y:S01]  /*6d10*/  FMUL R51, R51, R154.reuse ;  /* 0x0000009a33337220 */ /* 0x080fe20000400000 */
[----:B------:R-:W-:Y:S01]  /*6d20*/  @P1 STG.E desc[UR36][R4.64+0x24], R29 ;  /* 0x0000241d04001986 */ /* 0x000fe2000c101924 */
[-C--:B0-----:R-:W-:Y:S01]  /*6d30*/  FMUL R9, R30, R154.reuse ;  /* 0x0000009a1e097220 */ /* 0x081fe20000400000 */
[----:B------:R-:W-:Y:S01]  /*6d40*/  ISETP.GT.AND P1, PT, R3, RZ, P3 ;  /* 0x000000ff0300720c */ /* 0x000fe20001f24270 */
[-C--:B------:R-:W-:Y:S01]  /*6d50*/  FMUL R53, R53, R154.reuse ;  /* 0x0000009a35357220 */ /* 0x080fe20000400000 */
[----:B------:R-:W-:Y:S01]  /*6d60*/  ISETP.GT.AND P3, PT, R3, 0x8, P3 ;  /* 0x000000080300780c */ /* 0x000fe20001f64270 */
[-C--:B------:R-:W-:Y:S01]  /*6d70*/  FMUL R55, R55, R154.reuse ;  /* 0x0000009a37377220 */ /* 0x080fe20000400000 */
[----:B------:R0:W-:Y:S01]  /*6d80*/  @P0 STG.E desc[UR36][R6.64+0x20], R9 ;  /* 0x0000200906000986 */ /* 0x0001e2000c101924 */
[----:B------:R-:W-:Y:S01]  /*6d90*/  ISETP.GT.AND P0, PT, R3, 0x8, P5 ;  /* 0x000000080300780c */ /* 0x000fe20002f04270 */
[-C--:B-1----:R-:W-:Y:S01]  /*6da0*/  FMUL R11, R32, R154.reuse ;  /* 0x0000009a200b7220 */ /* 0x082fe20000400000 */
        /* <DEDUP_REMOVED lines=139> */
[C---:B------:R-:W-:Y:S01]  /*7660*/  ISETP.GT.AND P3, PT, R3.reuse, 0x8, P3 ;  /* 0x000000080300780c */ /* 0x040fe20001f64270 */
[-C--:B------:R-:W-:Y:S01]  /*7670*/  FMUL R13, R150, R154.reuse ;  /* 0x0000009a960d7220 */ /* 0x080fe20000400000 */
[----:B------:R0:W-:Y:S01]  /*7680*/  @P0 STG.E desc[UR36][R6.64+0x120], R9 ;  /* 0x0001200906000986 */ /* 0x0001e2000c101924 */
[----:B------:R-:W-:Y:S01]  /*7690*/  ISETP.GT.AND P0, PT, R3, 0x8, P5 ;  /* 0x000000080300780c */ /* 0x000fe20002f04270 */
[-C--:B-1----:R-:W-:Y:S01]  /*76a0*/  FMUL R11, R64, R154.reuse ;  /* 0x0000009a400b7220 */ /* 0x082fe20000400000 */
[C---:B------:R-:W-:Y:S01]  /*76b0*/  ISETP.GT.AND P5, PT, R0.reuse, 0x58, PT ;  /* 0x000000580000780c */ /* 0x040fe20003fa4270 */
[----:B------:R-:W-:Y:S01]  /*76c0*/  @P4 STG.E desc[UR36][R6.64+0x124], R63 ;  /* 0x0001243f06004986 */ /* 0x000fe2000c101924 */
[----:B------:R-:W-:Y:S01]  /*76d0*/  ISETP.GT.AND P4, PT, R0, 0x59, PT ;  /* 0x000000590000780c */ /* 0x000fe20003f84270 */
[----:B------:R-:W-:-:S02]  /*76e0*/  FMUL R151, R151, R154 ;  /* 0x0000009a97977220 */ /* 0x000fc40000400000 */
[----:B------:R1:W-:Y:S01]  /*76f0*/  @P2 STG.E desc[UR36][R4.64+0x140], R11 ;  /* 0x0001400b04002986 */ /* 0x0003e2000c101924 */
[----:B------:R-:W-:-:S03]  /*7700*/  ISETP.GT.AND P2, PT, R3, RZ, P5 ;  /* 0x000000ff0300720c */ /* 0x000fc60002f44270 */
[----:B------:R-:W-:Y:S01]  /*7710*/  @P1 STG.E desc[UR36][R4.64+0x144], R65 ;  /* 0x0001444104001986 */ /* 0x000fe2000c101924 */
[-C--:B0-----:R-:W-:Y:S01]  /*7720*/  FMUL R9, R66, R154.reuse ;  /* 0x0000009a42097220 */ /* 0x081fe20000400000 */
[C---:B------:R-:W-:Y:S02]  /*7730*/  ISETP.GT.AND P1, PT, R3.reuse, RZ, P4 ;  /* 0x000000ff0300720c */ /* 0x040fe40002724270 */
[C---:B------:R-:W-:Y:S02]  /*7740*/  ISETP.GT.AND P4, PT, R3.reuse, 0x8, P4 ;  /* 0x000000080300780c */ /* 0x040fe40002784270 */
[----:B------:R0:W-:Y:S01]  /*7750*/  @P0 STG.E desc[UR36][R6.64+0x140], R9 ;  /* 0x0001400906000986 */ /* 0x0001e2000c101924 */
[----:B------:R-:W-:Y:S01]  /*7760*/  ISETP.GT.AND P0, PT, R3, 0x8, P5 ;  /* 0x000000080300780c */ /* 0x000fe20002f04270 */
[----:B-1----:R-:W-:Y:S01]  /*7770*/  FMUL R11, R68, R154 ;  /* 0x0000009a440b7220 */ /* 0x002fe20000400000 */
[C---:B------:R-:W-:Y:S01]  /*7780*/  ISETP.GT.AND P5, PT, R0.reuse, 0x60, PT ;  /* 0x000000600000780c */ /* 0x040fe20003fa4270 */
[----:B------:R-:W-:Y:S01]  /*7790*/  @P3 STG.E desc[UR36][R6.64+0x144], R67 ;  /* 0x0001444306003986 */ /* 0x000fe2000c101924 */
[----:B------:R-:W-:-:S03]  /*77a0*/  ISETP.GT.AND P3, PT, R0, 0x61, PT ;  /* 0x000000610000780c */ /* 0x000fc60003f64270 */
        /* <DEDUP_REMOVED lines=87> */
[C---:B------:R-:W-:Y:S01]  /*7d20*/  ISETP.GT.AND P1, PT, R3.reuse, RZ, P4 ;  /* 0x000000ff0300720c */ /* 0x040fe20002724270 */
[----:B0-----:R-:W-:Y:S01]  /*7d30*/  FMUL R9, R98, R154 ;  /* 0x0000009a62097220 */ /* 0x001fe20000400000 */
[----:B------:R-:W-:-:S04]  /*7d40*/  ISETP.GT.AND P4, PT, R3, 0x8, P4 ;  /* 0x000000080300780c */ /* 0x000fc80002784270 */
[----:B------:R0:W-:Y:S01]  /*7d50*/  @P0 STG.E desc[UR36][R6.64+0x240], R9 ;  /* 0x0002400906000986 */ /* 0x0001e2000c101924 */
[----:B-1----:R-:W-:Y:S01]  /*7d60*/  FMUL R11, R100, R154 ;  /* 0x0000009a640b7220 */ /* 0x002fe20000400000 */
[----:B------:R-:W-:Y:S02]  /*7d70*/  ISETP.GT.AND P0, PT, R3, 0x8, P5 ;  /* 0x000000080300780c */ /* 0x000fe40002f04270 */
[----:B------:R-:W-:Y:S01]  /*7d80*/  @P3 STG.E desc[UR36][R6.64+0x244], R99 ;  /* 0x0002446306003986 */ /* 0x000fe2000c101924 */
[----:B------:R-:W-:-:S03]  /*7d90*/  ISETP.GT.AND P5, PT, R0, 0xa0, PT ;  /* 0x000000a00000780c */ /* 0x000fc60003fa4270 */
[----:B------:R1:W-:Y:S01]  /*7da0*/  @P2 STG.E desc[UR36][R4.64+0x260], R11 ;  /* 0x0002600b04002986 */ /* 0x0003e2000c101924 */
[----:B------:R-:W-:Y:S02]  /*7db0*/  ISETP.GT.AND P2, PT, R0, 0xa1, PT ;  /* 0x000000a10000780c */ /* 0x000fe40003f44270 */
[C---:B------:R-:W-:Y:S01]  /*7dc0*/  ISETP.GT.AND P3, PT, R3.reuse, RZ, P5 ;  /* 0x000000ff0300720c */ /* 0x040fe20002f64270 */
[----:B------:R-:W-:Y:S01]  /*7dd0*/  @P1 STG.E desc[UR36][R4.64+0x264], R101 ;  /* 0x0002646504001986 */ /* 0x000fe2000c101924 */
[C---:B------:R-:W-:Y:S01]  /*7de0*/  ISETP.GT.AND P1, PT, R3.reuse, RZ, P2 ;  /* 0x000000ff0300720c */ /* 0x040fe20001724270 */
[----:B0-----:R-:W-:Y:S01]  /*7df0*/  FMUL R9, R102, R154 ;  /* 0x0000009a66097220 */ /* 0x001fe20000400000 */
[----:B------:R-:W-:-:S04]  /*7e00*/  ISETP.GT.AND P2, PT, R3, 0x8, P2 ;  /* 0x000000080300780c */ /* 0x000fc80001744270 */
[----:B------:R0:W-:Y:S01]  /*7e10*/  @P0 STG.E desc[UR36][R6.64+0x260], R9 ;  /* 0x0002600906000986 */ /* 0x0001e2000c101924 */
[----:B-1----:R-:W-:Y:S01]  /*7e20*/  FMUL R11, R104, R154 ;  /* 0x0000009a680b7220 */ /* 0x002fe20000400000 */
[----:B------:R-:W-:Y:S02]  /*7e30*/  ISETP.GT.AND P0, PT, R3, 0x8, P5 ;  /* 0x000000080300780c */ /* 0x000fe40002f04270 */
[----:B------:R-:W-:Y:S04]  /*7e40*/  @P4 STG.E desc[UR36][R6.64+0x264], R103 ;  /* 0x0002646706004986 */ /* 0x000fe8000c101924 */
[----:B------:R1:W-:Y:S01]  /*7e50*/  @P3 STG.E desc[UR36][R4.64+0x280], R11 ;  /* 0x0002800b04003986 */ /* 0x0003e2000c101924 */
[----:B------:R-:W-:-:S03]  /*7e60*/  ISETP.GT.AND P3, PT, R0, 0xa8, PT ;  /* 0x000000a80000780c */ /* 0x000fc60003f64270 */
[----:B------:R-:W-:Y:S01]  /*7e70*/  @P1 STG.E desc[UR36][R4.64+0x284], R105 ;  /* 0x0002846904001986 */ /* 0x000fe2000c101924 */
[----:B------:R-:W-:Y:S01]  /*7e80*/  ISETP.GT.AND P1, PT, R0, 0xa9, PT ;  /* 0x000000a90000780c */ /* 0x000fe20003f24270 */
[-C--:B0-----:R-:W-:Y:S01]  /*7e90*/  FMUL R9, R106, R154.reuse ;  /* 0x0000009a6a097220 */ /* 0x081fe20000400000 */
[C---:B------:R-:W-:Y:S02]  /*7ea0*/  ISETP.GT.AND P5, PT, R3.reuse, RZ, P3 ;  /* 0x000000ff0300720c */ /* 0x040fe40001fa4270 */
[C---:B------:R-:W-:Y:S02]  /*7eb0*/  ISETP.GT.AND P4, PT, R3.reuse, RZ, P1 ;  /* 0x000000ff0300720c */ /* 0x040fe40000f84270 */
[----:B------:R0:W-:Y:S01]  /*7ec0*/  @P0 STG.E desc[UR36][R6.64+0x280], R9 ;  /* 0x0002800906000986 */ /* 0x0001e2000c101924 */
[----:B-1----:R-:W-:Y:S01]  /*7ed0*/  FMUL R11, R108, R154 ;  /* 0x0000009a6c0b7220 */ /* 0x002fe20000400000 */
[C---:B------:R-:W-:Y:S02]  /*7ee0*/  ISETP.GT.AND P3, PT, R3.reuse, 0x8, P3 ;  /* 0x000000080300780c */ /* 0x040fe40001f64270 */
[----:B------:R-:W-:Y:S01]  /*7ef0*/  @P2 STG.E desc[UR36][R6.64+0x284], R107 ;  /* 0x0002846b06002986 */ /* 0x000fe2000c101924 */
[----:B------:R-:W-:-:S02]  /*7f00*/  ISETP.GT.AND P1, PT, R3, 0x8, P1 ;  /* 0x000000080300780c */ /* 0x000fc40000f24270 */
[C---:B------:R-:W-:Y:S02]  /*7f10*/  ISETP.GT.AND P0, PT, R0.reuse, 0xb0, PT ;  /* 0x000000b00000780c */ /* 0x040fe40003f04270 */
[----:B------:R-:W-:Y:S01]  /*7f20*/  ISETP.GT.AND P2, PT, R0, 0xb1, PT ;  /* 0x000000b10000780c */ /* 0x000fe20003f44270 */
[----:B------:R1:W-:Y:S01]  /*7f30*/  @P5 STG.E desc[UR36][R4.64+0x2a0], R11 ;  /* 0x0002a00b04005986 */ /* 0x0003e2000c101924 */
[C---:B------:R-:W-:Y:S01]  /*7f40*/  ISETP.GT.AND P5, PT, R3.reuse, RZ, P0 ;  /* 0x000000ff0300720c */ /* 0x040fe200007a4270 */
[-C--:B0-----:R-:W-:Y:S01]  /*7f50*/  FMUL R9, R110, R154.reuse ;  /* 0x0000009a6e097220 */ /* 0x081fe20000400000 */
[C---:B------:R-:W-:Y:S01]  /*7f60*/  ISETP.GT.AND P0, PT, R3.reuse, 0x8, P0 ;  /* 0x000000080300780c */ /* 0x040fe20000704270 */
[----:B------:R-:W-:Y:S01]  /*7f70*/  @P4 STG.E desc[UR36][R4.64+0x2a4], R109 ;  /* 0x0002a46d04004986 */ /* 0x000fe2000c101924 */
[C---:B------:R-:W-:Y:S02]  /*7f80*/  ISETP.GT.AND P4, PT, R3.reuse, RZ, P2 ;  /* 0x000000ff0300720c */ /* 0x040fe40001784270 */
[----:B------:R-:W-:Y:S01]  /*7f90*/  ISETP.GT.AND P2, PT, R3, 0x8, P2 ;  /* 0x000000080300780c */ /* 0x000fe20001744270 */
[----:B------:R0:W-:Y:S01]  /*7fa0*/  @P3 STG.E desc[UR36][R6.64+0x2a0], R9 ;  /* 0x0002a00906003986 */ /* 0x0001e2000c101924 */
[----:B------:R-:W-:Y:S01]  /*7fb0*/  ISETP.GT.AND P3, PT, R0, 0xb9, PT ;  /* 0x000000b90000780c */ /* 0x000fe20003f64270 */
[----:B-1----:R-:W-:-:S02]  /*7fc0*/  FMUL R11, R112, R154 ;  /* 0x0000009a700b7220 */ /* 0x002fc40000400000 */
[----:B------:R-:W-:Y:S01]  /*7fd0*/  @P1 STG.E desc[UR36][R6.64+0x2a4], R111 ;  /* 0x0002a46f06001986 */ /* 0x000fe2000c101924 */
[----:B------:R-:W-:-:S03]  /*7fe0*/  ISETP.GT.AND P1, PT, R0, 0xb8, PT ;  /* 0x000000b80000780c */ /* 0x000fc60003f24270 */
[----:B------:R1:W-:Y:S01]  /*7ff0*/  @P5 STG.E desc[UR36][R4.64+0x2c0], R11 ;  /* 0x0002c00b04005986 */ /* 0x0003e2000c101924 */
[C---:B------:R-:W-:Y:S01]  /*8000*/  ISETP.GT.AND P5, PT, R3.reuse, RZ, P1 ;  /* 0x000000ff0300720c */ /* 0x040fe20000fa4270 */
[-C--:B0-----:R-:W-:Y:S02]  /*8010*/  FMUL R9, R114, R154.reuse ;  /* 0x0000009a72097220 */ /* 0x081fe40000400000 */
[----:B------:R-:W-:Y:S01]  /*8020*/  @P4 STG.E desc[UR36][R4.64+0x2c4], R113 ;  /* 0x0002c47104004986 */ /* 0x000fe2000c101924 */
[C---:B------:R-:W-:Y:S02]  /*8030*/  ISETP.GT.AND P4, PT, R3.reuse, RZ, P3 ;  /* 0x000000ff0300720c */ /* 0x040fe40001f84270 */
[C---:B------:R-:W-:Y:S01]  /*8040*/  ISETP.GT.AND P1, PT, R3.reuse, 0x8, P1 ;  /* 0x000000080300780c */ /* 0x040fe20000f24270 */
[----:B------:R0:W-:Y:S01]  /*8050*/  @P0 STG.E desc[UR36][R6.64+0x2c0], R9 ;  /* 0x0002c00906000986 */ /* 0x0001e2000c101924 */
[----:B------:R-:W-:Y:S02]  /*8060*/  ISETP.GT.AND P0, PT, R0, 0xc0, PT ;  /* 0x000000c00000780c */ /* 0x000fe40003f04270 */
[----:B------:R-:W-:Y:S01]  /*8070*/  ISETP.GT.AND P3, PT, R3, 0x8, P3 ;  /* 0x000000080300780c */ /* 0x000fe20001f64270 */
[----:B-1----:R-:W-:Y:S01]  /*8080*/  FMUL R11, R116, R154 ;  /* 0x0000009a740b7220 */ /* 0x002fe20000400000 */
        /* <DEDUP_REMOVED lines=81> */
[----:B------:R-:W-:Y:S02]  /*85a0*/  ISETP.GT.AND P2, PT, R3, 0x8, P2 ;  /* 0x000000080300780c */ /* 0x000fe40001744270 */
[----:B------:R-:W-:Y:S01]  /*85b0*/  ISETP.GT.AND P1, PT, R0, 0xf9, PT ;  /* 0x000000f90000780c */ /* 0x000fe20003f24270 */
[----:B-1----:R-:W-:Y:S01]  /*85c0*/  FMUL R11, R144, R154 ;  /* 0x0000009a900b7220 */ /* 0x002fe20000400000 */
[----:B------:R-:W-:Y:S01]  /*85d0*/  @P3 STG.E desc[UR36][R6.64+0x3a4], R143 ;  /* 0x0003a48f06003986 */ /* 0x000fe2000c101924 */
[----:B------:R-:W-:-:S03]  /*85e0*/  ISETP.GT.AND P3, PT, R0, 0xf8, PT ;  /* 0x000000f80000780c */ /* 0x000fc60003f64270 */
[----:B------:R1:W-:Y:S01]  /*85f0*/  @P5 STG.E desc[UR36][R4.64+0x3c0], R11 ;  /* 0x0003c00b04005986 */ /* 0x0003e2000c101924 */
[C---:B------:R-:W-:Y:S02]  /*8600*/  ISETP.GT.AND P5, PT, R3.reuse, RZ, P3 ;  /* 0x000000ff0300720c */ /* 0x040fe40001fa4270 */
[C---:B------:R-:W-:Y:S01]  /*8610*/  ISETP.GT.AND P3, PT, R3.reuse, 0x8, P3 ;  /* 0x000000080300780c */ /* 0x040fe20001f64270 */
[----:B------:R-:W-:Y:S01]  /*8620*/  @P4 STG.E desc[UR36][R4.64+0x3c4], R145 ;  /* 0x0003c49104004986 */ /* 0x000fe2000c101924 */
[C---:B------:R-:W-:Y:S01]  /*8630*/  ISETP.GT.AND P4, PT, R3.reuse, RZ, P1 ;  /* 0x000000ff0300720c */ /* 0x040fe20000f84270 */
[----:B0-----:R-:W-:Y:S01]  /*8640*/  FMUL R9, R146, R154 ;  /* 0x0000009a92097220 */ /* 0x001fe20000400000 */
[----:B------:R-:W-:Y:S01]  /*8650*/  ISETP.GT.AND P1, PT, R3, 0x8, P1 ;  /* 0x000000080300780c */ /* 0x000fe20000f24270 */
[----:B------:R-:W-:Y:S02]  /*8660*/  @P0 IMAD.MOV.U32 R2, RZ, RZ, R6 ;  /* 0x000000ffff020224 */ /* 0x000fe400078e0006 */
[----:B------:R-:W-:-:S02]  /*8670*/  @P0 IMAD.MOV.U32 R3, RZ, RZ, R7 ;  /* 0x000000ffff030224 */ /* 0x000fc400078e0007 */
[----:B-1----:R-:W-:-:S03]  /*8680*/  FMUL R11, R148, R154 ;  /* 0x0000009a940b7220 */ /* 0x002fc60000400000 */
[----:B------:R0:W-:Y:S02]  /*8690*/  @P0 STG.E desc[UR36][R2.64+0x3c0], R9 ;  /* 0x0003c00902000986 */ /* 0x0001e4000c101924 */
[----:B0-----:R-:W-:Y:S02]  /*86a0*/  @P2 IMAD.MOV.U32 R2, RZ, RZ, R6 ;  /* 0x000000ffff022224 */ /* 0x001fe400078e0006 */
[----:B------:R-:W-:-:S05]  /*86b0*/  @P2 IMAD.MOV.U32 R3, RZ, RZ, R7 ;  /* 0x000000ffff032224 */ /* 0x000fca00078e0007 */
[----:B------:R0:W-:Y:S02]  /*86c0*/  @P2 STG.E desc[UR36][R2.64+0x3c4], R147 ;  /* 0x0003c49302002986 */ /* 0x0001e4000c101924 */
[----:B0-----:R-:W-:Y:S02]  /*86d0*/  @P5 IMAD.MOV.U32 R2, RZ, RZ, R4 ;  /* 0x000000ffff025224 */ /* 0x001fe400078e0004 */
[----:B------:R-:W-:-:S05]  /*86e0*/  @P5 IMAD.MOV.U32 R3, RZ, RZ, R5 ;  /* 0x000000ffff035224 */ /* 0x000fca00078e0005 */
[----:B------:R0:W-:Y:S04]  /*86f0*/  @P5 STG.E desc[UR36][R2.64+0x3e0], R11 ;  /* 0x0003e00b02005986 */ /* 0x0001e8000c101924 */
[----:B------:R1:W-:Y:S01]  /*8700*/  @P4 STG.E desc[UR36][R4.64+0x3e4], R149 ;  /* 0x0003e49504004986 */ /* 0x0003e2000c101924 */
[----:B0-----:R-:W-:Y:S02]  /*8710*/  @P3 IMAD.MOV.U32 R2, RZ, RZ, R6 ;  /* 0x000000ffff023224 */ /* 0x001fe400078e0006 */
[----:B------:R-:W-:-:S05]  /*8720*/  @P3 IMAD.MOV.U32 R3, RZ, RZ, R7 ;  /* 0x000000ffff033224 */ /* 0x000fca00078e0007 */
[----:B------:R1:W-:Y:S04]  /*8730*/  @P3 STG.E desc[UR36][R2.64+0x3e0], R13 ;  /* 0x0003e00d02003986 */ /* 0x0003e8000c101924 */
[----:B------:R1:W-:Y:S02]  /*8740*/  @P1 STG.E desc[UR36][R6.64+0x3e4], R151 ;  /* 0x0003e49706001986 */ /* 0x0003e4000c101924 */
.L_x_290:
[----:B------:R-:W-:Y:S05]  /*8750*/  BSYNC B0 ;  /* 0x0000000000007941 */ /* 0x000fea0003800000 */
.L_x_36:
[----:B01----:R-:W2:Y:S01]  /*8760*/  LDL.64 R2, [R1] ;  /* 0x0000000001027983 */ /* 0x003ea20000100a00 */
[----:B------:R-:W-:Y:S01]  /*8770*/  ULDC.64 UR4, c[0x0][0x650] ;  /* 0x0001940000047ab9 */ /* 0x000fe20000000a00 */
[----:B------:R0:W-:Y:S01]  /*8780*/  SYNCS.ARRIVE.TRANS64.A1T0 RZ, [R162+UR45], RZ ;  /* 0x000000ffa2ff79a7 */ /* 0x0001e2000810002d */
[----:B------:R-:W-:Y:S01]  /*8790*/  PRMT R0, RZ, 0x7610, R0 ;  /* 0x00007610ff007816 */ /* 0x000fe20000000000 */
[----:B------:R-:W-:Y:S02]  /*87a0*/  IMAD.MOV.U32 R19, RZ, RZ, -0x1 ;  /* 0xffffffffff137424 */ /* 0x000fe400078e00ff */
[----:B------:R-:W-:Y:S01]  /*87b0*/  IMAD.MOV.U32 R22, RZ, RZ, -0x1 ;  /* 0xffffffffff167424 */ /* 0x000fe200078e00ff */
[----:B--2---:R-:W-:-:S04]  /*87c0*/  LEA R18, P0, R2, R18, 0x1 ;  /* 0x0000001202127211 */ /* 0x004fc800078008ff */
[----:B------:R-:W-:Y:S01]  /*87d0*/  LEA.HI.X R17, R2, R17, R23, 0x1, P0 ;  /* 0x0000001102117211 */ /* 0x000fe200000f0c17 */
[----:B------:R-:W-:Y:S01]  /*87e0*/  IMAD.MOV.U32 R2, RZ, RZ, -0x1 ;  /* 0xffffffffff027424 */ /* 0x000fe200078e00ff */
[----:B------:R-:W-:-:S04]  /*87f0*/  ISETP.GE.U32.AND P0, PT, R18, UR4, PT ;  /* 0x0000000412007c0c */ /* 0x000fc8000bf06070 */
[----:B------:R-:W-:-:S13]  /*8800*/  ISETP.GE.U32.AND.EX P0, PT, R17, UR5, PT, P0 ;  /* 0x0000000511007c0c */ /* 0x000fda000bf06100 */
[----:B0-----:R-:W-:Y:S05]  /*8810*/  @P0 BRA `(.L_x_291) ;  /* 0x0000000400700947 */ /* 0x001fea0003800000 */
[----:B---3--:R-:W0:Y:S01]  /*8820*/  S2R R10, SR_CTAID.X ;  /* 0x00000000000a7919 */ /* 0x008e220000002500 */
[----:B------:R-:W1:Y:S01]  /*8830*/  LDC.64 R8, c[0x0][0x628] ;  /* 0x00018a00ff087b82 */ /* 0x000e620000000a00 */
[----:B------:R-:W-:Y:S01]  /*8840*/  ULDC UR4, c[0x0][0x150] ;  /* 0x0000540000047ab9 */ /* 0x000fe20000000800 */
[----:B----4-:R-:W-:Y:S01]  /*8850*/  IMAD.MOV.U32 R6, RZ, RZ, R18 ;  /* 0x000000ffff067224 */ /* 0x010fe200078e0012 */
[----:B------:R-:W2:Y:S01]  /*8860*/  S2R R20, SR_CTAID.Y ;  /* 0x0000000000147919 */ /* 0x000ea20000002600 */
[----:B------:R-:W-:-:S04]  /*8870*/  IMAD.MOV.U32 R7, RZ, RZ, R17 ;  /* 0x000000ffff077224 */ /* 0x000fc800078e0011 */
[----:B------:R-:W3:Y:S08]  /*8880*/  LDC R15, c[0x0][0x144] ;  /* 0x00005100ff0f7b82 */ /* 0x000ef00000000800 */
[----:B------:R-:W4:Y:S08]  /*8890*/  LDC R0, c[0x0][0x630] ;  /* 0x00018c00ff007b82 */ /* 0x000f300000000800 */
[----:B------:R-:W2:Y:S01]  /*88a0*/  LDC.64 R12, c[0x0][0x620] ;  /* 0x00018800ff0c7b82 */ /* 0x000ea20000000a00 */
[----:B-1----:R-:W-:-:S04]  /*88b0*/  ISETP.NE.U32.AND P0, PT, R8, RZ, PT ;  /* 0x000000ff0800720c */ /* 0x002fc80003f05070 */
[----:B------:R-:W-:Y:S02]  /*88c0*/  ISETP.NE.AND.EX P0, PT, R9, RZ, PT, P0 ;  /* 0x000000ff0900720c */ /* 0x000fe40003f05300 */
[----:B0-----:R-:W-:-:S05]  /*88d0*/  I2FP.F32.U32 R2, R10 ;  /* 0x0000000a00027245 */ /* 0x001fca0000201000 */
[----:B------:R-:W-:-:S04]  /*88e0*/  FMUL R2, R2, UR4 ;  /* 0x0000000402027c20 */ /* 0x000fc80008400000 */
[----:B------:R0:W1:Y:S02]  /*88f0*/  F2I.U32.TRUNC.NTZ R14, R2 ;  /* 0x00000002000e7305 */ /* 0x000064000020f000 */
[----:B---34-:R-:W-:Y:S05]  /*8900*/  @!P0 BRA `(.L_x_292) ;  /* 0x0000000000288947 */ /* 0x018fea0003800000 */
[----:B------:R-:W3:Y:S02]  /*8910*/  LDC R3, c[0x0][0x634] ;  /* 0x00018d00ff037b82 */ /* 0x000ee40000000800 */
[----:B---3--:R-:W-:-:S05]  /*8920*/  IADD3 R7, P0, R18, R3, RZ ;  /* 0x0000000312077210 */ /* 0x008fca0007f1e0ff */
[----:B------:R-:W-:-:S04]  /*8930*/  IMAD.X R11, RZ, RZ, R17, P0 ;  /* 0x000000ffff0b7224 */ /* 0x000fc800000e0611 */
[----:B0-----:R-:W-:-:S04]  /*8940*/  IMAD.WIDE.U32 R2, R11, R8, RZ ;  /* 0x000000080b027225 */ /* 0x001fc800078e00ff */
[----:B------:R-:W-:-:S04]  /*8950*/  IMAD.WIDE.U32 R4, P0, R7, R9, R2 ;  /* 0x0000000907047225 */ /* 0x000fc80007800002 */
[----:B------:R-:W-:-:S04]  /*8960*/  IMAD.WIDE.U32 R2, R7, R8, RZ ;  /* 0x0000000807027225 */ /* 0x000fc800078e00ff */
[----:B------:R-:W-:Y:S01]  /*8970*/  IMAD.X R7, RZ, RZ, RZ, P0 ;  /* 0x000000ffff077224 */ /* 0x000fe200000e06ff */
[----:B------:R-:W-:Y:S01]  /*8980*/  IADD3 RZ, P0, R3, R4, RZ ;  /* 0x0000000403ff7210 */ /* 0x000fe20007f1e0ff */
[----:B------:R-:W-:-:S04]  /*8990*/  IMAD.MOV.U32 R6, RZ, RZ, R5 ;  /* 0x000000ffff067224 */ /* 0x000fc800078e0005 */
[----:B------:R-:W-:-:S08]  /*89a0*/  IMAD.WIDE.U32.X R6, R11, R9, R6, P0 ;  /* 0x000000090b067225 */ /* 0x000fd000000e0406 */
.L_x_292:
[----:B------:R-:W3:Y:S01]  /*89b0*/  LDC.64 R26, c[0x0][0x640] ;  /* 0x00019000ff1a7b82 */ /* 0x000ee20000000a00 */
[-C--:B------:R-:W-:Y:S01]  /*89c0*/  SHF.R.U64 R11, R6, R0.reuse, R7 ;  /* 0x00000000060b7219 */ /* 0x080fe20000001207 */
[----:B------:R-:W-:Y:S01]  /*89d0*/  IMAD.MOV.U32 R19, RZ, RZ, R17 ;  /* 0x000000ffff137224 */ /* 0x000fe200078e0011 */
[----:B------:R-:W-:Y:S01]  /*89e0*/  SHF.R.U32.HI R0, RZ, R0, R7 ;  /* 0x00000000ff007219 */ /* 0x000fe20000011607 */
[----:B-1----:R-:W-:Y:S01]  /*89f0*/  IMAD.MOV R14, RZ, RZ, -R14 ;  /* 0x000000ffff0e7224 */ /* 0x002fe200078e0a0e */
[----:B------:R-:W-:Y:S01]  /*8a00*/  IADD3 R5, P0, RZ, -R11, RZ ;  /* 0x8000000bff057210 */ /* 0x000fe20007f1e0ff */
[----:B------:R-:W-:Y:S01]  /*8a10*/  ULDC UR4, c[0x0][0x154] ;  /* 0x0000550000047ab9 */ /* 0x000fe20000000800 */
[----:B------:R-:W-:Y:S01]  /*8a20*/  IMAD.MOV.U32 R7, RZ, RZ, 0x1 ;  /* 0x00000001ff077424 */ /* 0x000fe200078e00ff */
[----:B------:R-:W1:Y:S01]  /*8a30*/  LDC R4, c[0x0][0x618] ;  /* 0x00018600ff047b82 */ /* 0x000e620000000800 */
[----:B------:R-:W-:Y:S02]  /*8a40*/  IMAD R22, R15, R14, R10 ;  /* 0x0000000e0f167224 */ /* 0x000fe400078e020a */
[----:B------:R-:W-:-:S04]  /*8a50*/  IMAD.X R3, RZ, RZ, ~R0, P0 ;  /* 0x000000ffff037224 */ /* 0x000fc800000e0e00 */
[-C--:B--2---:R-:W-:Y:S01]  /*8a60*/  IMAD R0, R3, R12.reuse, RZ ;  /* 0x0000000c03007224 */ /* 0x084fe200078e02ff */
[----:B------:R-:W2:Y:S01]  /*8a70*/  LDC R6, c[0x0][0x608] ;  /* 0x00018200ff067b82 */ /* 0x000ea20000000800 */
[----:B0-----:R-:W-:-:S04]  /*8a80*/  IMAD.WIDE.U32 R2, R5, R12, R18 ;  /* 0x0000000c05027225 */ /* 0x001fc800078e0012 */
[----:B------:R-:W-:Y:S01]  /*8a90*/  IMAD R5, R5, R13, R0 ;  /* 0x0000000d05057224 */ /* 0x000fe200078e0200 */
[----:B------:R-:W-:Y:S02]  /*8aa0*/  I2FP.F32.U32 R0, R20 ;  /* 0x0000001400007245 */ /* 0x000fe40000201000 */
[----:B------:R-:W0:Y:S01]  /*8ab0*/  LDC R24, c[0x0][0x658] ;  /* 0x00019600ff187b82 */ /* 0x000e220000000800 */
[----:B------:R-:W-:Y:S01]  /*8ac0*/  IMAD.IADD R3, R3, 0x1, R5 ;  /* 0x0000000103037824 */ /* 0x000fe200078e0205 */
[----:B---3--:R-:W-:Y:S01]  /*8ad0*/  ISETP.NE.U32.AND P0, PT, R26, RZ, PT ;  /* 0x000000ff1a00720c */ /* 0x008fe20003f05070 */
[----:B------:R-:W-:Y:S01]  /*8ae0*/  FMUL R0, R0, UR4 ;  /* 0x0000000400007c20 */ /* 0x000fe20008400000 */
[----:B------:R-:W-:Y:S02]  /*8af0*/  IMAD.MOV.U32 R5, RZ, RZ, -0x1 ;  /* 0xffffffffff057424 */ /* 0x000fe400078e00ff */
[----:B------:R-:W-:Y:S01]  /*8b00*/  ISETP.NE.AND.EX P0, PT, R27, RZ, PT, P0 ;  /* 0x000000ff1b00720c */ /* 0x000fe20003f05300 */
[----:B------:R3:W4:Y:S01]  /*8b10*/  F2I.U32.TRUNC.NTZ R12, R0 ;  /* 0x00000000000c7305 */ /* 0x000722000020f000 */
[----:B------:R-:W3:Y:S01]  /*8b20*/  LDC R15, c[0x0][0x148] ;  /* 0x00005200ff0f7b82 */ /* 0x000ee20000000800 */
[----:B-1----:R-:W-:-:S02]  /*8b30*/  SHF.R.U64 R10, R2, R4, R3 ;  /* 0x00000004020a7219 */ /* 0x002fc40000001203 */
[----:B------:R-:W-:-:S05]  /*8b40*/  SHF.R.U32.HI R3, RZ, R4, R3 ;  /* 0x00000004ff037219 */ /* 0x000fca0000011603 */
[----:B------:R-:W1:Y:S01]  /*8b50*/  LDC R14, c[0x0][0x600] ;  /* 0x00018000ff0e7b82 */ /* 0x000e620000000800 */
[-CC-:B--2---:R-:W-:Y:S02]  /*8b60*/  SHF.R.U64 R8, R10, R6.reuse, R3.reuse ;  /* 0x000000060a087219 */ /* 0x184fe40000001203 */
[----:B------:R-:W-:-:S05]  /*8b70*/  SHF.R.U32.HI R3, RZ, R6, R3 ;  /* 0x00000006ff037219 */ /* 0x000fca0000011603 */
[----:B------:R-:W2:Y:S01]  /*8b80*/  LDC R21, c[0x0][0x648] ;  /* 0x00019200ff157b82 */ /* 0x000ea20000000800 */
[-CC-:B0-----:R-:W-:Y:S02]  /*8b90*/  SHF.R.U64 R13, R8, R24.reuse, R3.reuse ;  /* 0x00000018080d7219 */ /* 0x181fe40000001203 */
[-C--:B------:R-:W-:Y:S02]  /*8ba0*/  SHF.L.U32 R5, R5, R24.reuse, RZ ;  /* 0x0000001805057219 */ /* 0x080fe400000006ff */
[-C--:B------:R-:W-:Y:S01]  /*8bb0*/  SHF.R.U32.HI R3, RZ, R24.reuse, R3 ;  /* 0x00000018ff037219 */ /* 0x080fe20000011603 */
[----:B------:R-:W-:Y:S01]  /*8bc0*/  IMAD.MOV.U32 R2, RZ, RZ, R13 ;  /* 0x000000ffff027224 */ /* 0x000fe200078e000d */
[----:B------:R-:W-:Y:S01]  /*8bd0*/  SHF.L.U32 R24, R7, R24, RZ ;  /* 0x0000001807187219 */ /* 0x000fe200000006ff */
[----:B------:R-:W0:Y:S01]  /*8be0*/  LDC R25, c[0x0][0x638] ;  /* 0x00018e00ff197b82 */ /* 0x000e220000000800 */
[----:B------:R-:W-:-:S07]  /*8bf0*/  LOP3.LUT R19, RZ, R5, RZ, 0x33, !PT ;  /* 0x00000005ff137212 */ /* 0x000fce00078e33ff */
[----:B------:R-:W0:Y:S01]  /*8c00*/  LDC R28, c[0x0][0x610] ;  /* 0x00018400ff1c7b82 */ /* 0x000e220000000800 */
[----:B----4-:R-:W-:Y:S05]  /*8c10*/  @!P0 BRA `(.L_x_293) ;  /* 0x0000000000288947 */ /* 0x010fea0003800000 */
[----:B---3--:R-:W3:Y:S02]  /*8c20*/  LDC R0, c[0x0][0x64c] ;  /* 0x00019300ff007b82 */ /* 0x008ee40000000800 */
[----:B---3--:R-:W-:-:S05]  /*8c30*/  IADD3 R7, P0, R13, R0, RZ ;  /* 0x000000000d077210 */ /* 0x008fca0007f1e0ff */
        /* <DEDUP_REMOVED lines=8> */
.L_x_293:
[----:B------:R-:W4:Y:S01]  /*8cc0*/  LDC R4, c[0x0][0x65c] ;  /* 0x00019700ff047b82 */ /* 0x000f220000000800 */
[----:B--23--:R-:W-:Y:S01]  /*8cd0*/  SHF.R.U64 R0, R2, R21, R3 ;  /* 0x0000001502007219 */ /* 0x00cfe20000001203 */
[----:B-1----:R-:W-:Y:S01]  /*8ce0*/  VIADD R3, R14, 0xffffffff ;  /* 0xffffffff0e037836 */ /* 0x002fe20000000000 */
[----:B------:R-:W-:Y:S01]  /*8cf0*/  LOP3.LUT R19, R8, R19, RZ, 0xc0, !PT ;  /* 0x0000001308137212 */ /* 0x000fe200078ec0ff */
[----:B------:R-:W-:Y:S02]  /*8d00*/  IMAD.MOV R12, RZ, RZ, -R12 ;  /* 0x000000ffff0c7224 */ /* 0x000fe400078e0a0c */
[----:B------:R-:W-:Y:S01]  /*8d10*/  IMAD.MOV R2, RZ, RZ, -R0 ;  /* 0x000000ffff027224 */ /* 0x000fe200078e0a00 */
[----:B------:R-:W-:Y:S01]  /*8d20*/  LOP3.LUT R3, R10, R3, RZ, 0xc0, !PT ;  /* 0x000000030a037212 */ /* 0x000fe200078ec0ff */
[----:B------:R-:W-:Y:S02]  /*8d30*/  IMAD R19, R24, R0, R19 ;  /* 0x0000000018137224 */ /* 0x000fe400078e0213 */
[----:B0-----:R-:W-:-:S04]  /*8d40*/  IMAD R0, R2, R25, R13 ;  /* 0x0000001902007224 */ /* 0x001fc800078e020d */
[----:B------:R-:W-:Y:S01]  /*8d50*/  IMAD R2, R0, R14, R3 ;  /* 0x0000000e00027224 */ /* 0x000fe200078e0203 */
[----:B----4-:R-:W-:Y:S01]  /*8d60*/  ISETP.NE.AND P0, PT, R4, 0x1, PT ;  /* 0x000000010400780c */ /* 0x010fe20003f05270 */
[----:B------:R-:W-:-:S05]  /*8d70*/  IMAD.MOV.U32 R4, RZ, RZ, 0x1 ;  /* 0x00000001ff047424 */ /* 0x000fca00078e00ff */
[----:B------:R-:W-:-:S07]  /*8d80*/  PRMT R0, R4, 0x7610, R0 ;  /* 0x0000761004007816 */ /* 0x000fce0000000000 */
[----:B------:R-:W-:-:S04]  /*8d90*/  @P0 IMAD R22, R15, R12, R20 ;  /* 0x0000000c0f160224 */ /* 0x000fc800078e0214 */
[----:B------:R-:W-:-:S05]  /*8da0*/  IMAD R19, R19, R28, R22 ;  /* 0x0000001c13137224 */ /* 0x000fca00078e0216 */
[----:B------:R-:W-:Y:S02]  /*8db0*/  SEL R22, R2, R19, !P0 ;  /* 0x0000001302167207 */ /* 0x000fe40004000000 */
[----:B------:R-:W-:Y:S01]  /*8dc0*/  SEL R19, R19, R2, !P0 ;  /* 0x0000000213137207 */ /* 0x000fe20004000000 */
[----:B------:R-:W-:-:S07]  /*8dd0*/  IMAD.MOV.U32 R2, RZ, RZ, R11 ;  /* 0x000000ffff027224 */ /* 0x000fce00078e000b */
.L_x_291:
[----:B------:R-:W-:Y:S02]  /*8de0*/  LOP3.LUT P0, RZ, R0, 0xff, RZ, 0xc0, !PT ;  /* 0x000000ff00ff7812 */ /* 0x000fe4000780c0ff */
[----:B------:R-:W-:-:S11]  /*8df0*/  LOP3.LUT R173, R173, 0x1, RZ, 0x3c, !PT ;  /* 0x00000001adad7812 */ /* 0x000fd600078e3cff */
[----:B------:R-:W-:Y:S05]  /*8e00*/  @P0 BRA `(.L_x_294) ;  /* 0xffffff8800280947 */ /* 0x000fea000383ffff */
[----:B------:R-:W-:Y:S05]  /*8e10*/  EXIT ;  /* 0x000000000000794d */ /* 0x000fea0003800000 */
.L_x_17:
[----:B------:R-:W-:-:S08]  /*8e20*/  ISETP.NE.AND P0, PT, R5, RZ, PT ;  /* 0x000000ff0500720c */ /* 0x000fd00003f05270 */
[----:B0-----:R-:W0:-:S00]  /*8e30*/  USETMAXREG.DEALLOC.CTAPOOL 0x28 ;  /* 0x00000028000079c8 */ /* 0x001e0000080e0500 */
[----:B------:R-:W-:Y:S05]  /*8e40*/  @P0 EXIT ;  /* 0x000000000000094d */ /* 0x000fea0003800000 */
[----:B0-----:R-:W-:Y:S01]  /*8e50*/  LOP3.LUT P0, RZ, R8, 0xff, RZ, 0xc0, !PT ;  /* 0x000000ff08ff7812 */ /* 0x001fe2000780c0ff */
[----:B------:R-:W-:Y:S02]  /*8e60*/  IMAD.MOV.U32 R0, RZ, RZ, 0x1 ;  /* 0x00000001ff007424 */ /* 0x000fe400078e00ff */
[----:B------:R-:W-:-:S10]  /*8e70*/  IMAD.MOV.U32 R7, RZ, RZ, RZ ;  /* 0x000000ffff077224 */ /* 0x000fd400078e00ff */
[----:B------:R-:W-:Y:S05]  /*8e80*/  @!P0 BRA `(.L_x_295) ;  /* 0x0000000c00788947 */ /* 0x000fea0003800000 */
[----:B------:R-:W0:Y:S01]  /*8e90*/  S2UR UR9, SR_CgaCtaId ;  /* 0x00000000000979c3 */ /* 0x000e220000008800 */
[----:B------:R-:W-:Y:S01]  /*8ea0*/  ULDC UR5, c[0x0][0x658] ;  /* 0x0001960000057ab9 */ /* 0x000fe20000000800 */
[----:B------:R-:W-:Y:S01]  /*8eb0*/  UMOV UR10, 0xffffffff ;  /* 0xffffffff000a7882 */ /* 0x000fe20000000000 */
[----:B------:R-:W-:Y:S01]  /*8ec0*/  UMOV UR11, 0x1 ;  /* 0x00000001000b7882 */ /* 0x000fe20000000000 */
[----:B------:R-:W-:Y:S01]  /*8ed0*/  USHF.L.U32 UR10, UR10, UR5, URZ ;  /* 0x000000050a0a7299 */ /* 0x000fe2000800063f */
[----:B------:R-:W-:Y:S01]  /*8ee0*/  LOP3.LUT P0, RZ, R4, 0x1f, RZ, 0xc0, !PT ;  /* 0x0000001f04ff7812 */ /* 0x000fe2000780c0ff */
[----:B------:R-:W-:Y:S01]  /*8ef0*/  BSSY B0, `(.L_x_295) ;  /* 0x00000d7000007945 */ /* 0x000fe20003800000 */
[C---:B------:R-:W-:Y:S01]  /*8f00*/  ISETP.NE.AND P2, PT, R3.reuse, RZ, PT ;  /* 0x000000ff0300720c */ /* 0x040fe20003f45270 */
[----:B------:R-:W-:Y:S01]  /*8f10*/  ULOP3.LUT UR13, URZ, UR10, URZ, 0x33, !UPT ;  /* 0x0000000a3f0d7292 */ /* 0x000fe2000f8e333f */
[----:B------:R-:W-:Y:S01]  /*8f20*/  ISETP.NE.OR P0, PT, R3, RZ, !P0 ;  /* 0x000000ff0300720c */ /* 0x000fe20004705670 */
[----:B------:R-:W-:Y:S01]  /*8f30*/  IMAD.MOV.U32 R8, RZ, RZ, 0x1 ;  /* 0x00000001ff087424 */ /* 0x000fe200078e00ff */
[----:B------:R-:W-:Y:S01]  /*8f40*/  LOP3.LUT R6, R16, 0x2, RZ, 0xfc, !PT ;  /* 0x0000000210067812 */ /* 0x000fe200078efcff */
[----:B------:R-:W-:Y:S01]  /*8f50*/  IMAD.MOV.U32 R0, RZ, RZ, 0x1 ;  /* 0x00000001ff007424 */ /* 0x000fe200078e00ff */
[----:B------:R-:W-:Y:S01]  /*8f60*/  ULDC UR4, c[0x0][0x600] ;  /* 0x0001800000047ab9 */ /* 0x000fe20000000800 */
[----:B------:R-:W-:Y:S01]  /*8f70*/  IMAD.MOV.U32 R7, RZ, RZ, RZ ;  /* 0x000000ffff077224 */ /* 0x000fe200078e00ff */
[----:B------:R-:W-:Y:S01]  /*8f80*/  UMOV UR18, 0x55 ;  /* 0x0000005500127882 */ /* 0x000fe20000000000 */
[----:B------:R-:W-:-:S02]  /*8f90*/  UIADD3 UR26, UR40, 0x1, URZ ;  /* 0x00000001281a7890 */ /* 0x000fc4000fffe03f */
[----:B------:R-:W-:Y:S02]  /*8fa0*/  UIADD3 UR4, UR4, -0x1, URZ ;  /* 0xffffffff04047890 */ /* 0x000fe4000fffe03f */
[----:B------:R-:W-:Y:S01]  /*8fb0*/  USHF.L.U32 UR5, UR11, UR5, URZ ;  /* 0x000000050b057299 */ /* 0x000fe2000800063f */
[----:B------:R-:W-:Y:S01]  /*8fc0*/  ULDC.64 UR24, c[0x0][0x198] ;  /* 0x0000660000187ab9 */ /* 0x000fe20000000a00 */
[----:B0-----:R-:W-:Y:S02]  /*8fd0*/  ULOP3.LUT UR8, UR9, 0x1, URZ, 0xc0, !UPT ;  /* 0x0000000109087892 */ /* 0x001fe4000f8ec03f */
[----:B------:R-:W-:Y:S02]  /*8fe0*/  USHF.R.U32.HI UR27, URZ, 0x1, UR9 ;  /* 0x000000013f1b7899 */ /* 0x000fe40008011609 */
[----:B------:R-:W-:Y:S02]  /*8ff0*/  USHF.L.U32 UR6, UR9, 0x7, URZ ;  /* 0x0000000709067899 */ /* 0x000fe4000800063f */
[----:B------:R-:W-:-:S02]  /*9000*/  USHF.L.U32 UR7, UR9, 0xc, URZ ;  /* 0x0000000c09077899 */ /* 0x000fc4000800063f */
[----:B------:R-:W-:Y:S02]  /*9010*/  ULOP3.LUT UR9, UR9, 0xfffffffe, URZ, 0xc0, !UPT ;  /* 0xfffffffe09097892 */ /* 0x000fe4000f8ec03f */
[----:B------:R-:W-:Y:S02]  /*9020*/  UISETP.GT.U32.AND UP0, UPT, UR8, 0xffff, UPT ;  /* 0x0000ffff0800788c */ /* 0x000fe4000bf04070 */
[----:B------:R-:W-:Y:S02]  /*9030*/  USHF.L.U32 UR10, UR11, UR9, URZ ;  /* 0x000000090b0a7299 */ /* 0x000fe4000800063f */
[----:B------:R-:W-:Y:S02]  /*9040*/  ULOP3.LUT UR9, UR9, 0x1, URZ, 0xfc, !UPT ;  /* 0x0000000109097892 */ /* 0x000fe4000f8efc3f */
[----:B------:R-:W-:Y:S02]  /*9050*/  USEL UR8, UR8, 0xffff, !UP0 ;  /* 0x0000ffff08087887 */ /* 0x000fe4000c000000 */
[----:B------:R-:W-:-:S02]  /*9060*/  USHF.L.U32 UR9, UR11, UR9, URZ ;  /* 0x000000090b097299 */ /* 0x000fc4000800063f */
[----:B------:R-:W-:Y:S02]  /*9070*/  ULOP3.LUT UR8, UR8, 0xffff, URZ, 0xc0, !UPT ;  /* 0x0000ffff08087892 */ /* 0x000fe4000f8ec03f */
[----:B------:R-:W-:Y:S02]  /*9080*/  ULOP3.LUT UR6, UR6, 0x80, URZ, 0xc0, !UPT ;  /* 0x0000008006067892 */ /* 0x000fe4000f8ec03f */
[----:B------:R-:W-:Y:S02]  /*9090*/  ULOP3.LUT UR7, UR7, 0x1000, URZ, 0xc0, !UPT ;  /* 0x0000100007077892 */ /* 0x000fe4000f8ec03f */
[----:B------:R-:W-:Y:S02]  /*90a0*/  ULOP3.LUT UR19, UR10, UR9, URZ, 0xfc, !UPT ;  /* 0x000000090a137292 */ /* 0x000fe4000f8efc3f */
[----:B------:R-:W-:-:S12]  /*90b0*/  USHF.L.U32 UR18, UR18, UR8, URZ ;  /* 0x0000000812127299 */ /* 0x000fd8000800063f */
.L_x_307:
[----:B------:R-:W-:-:S03]  /*90c0*/  UMOV UR8, 0xffffffff ;  /* 0xffffffff00087882 */ /* 0x000fc60000000000 */
[----:B------:R-:W-:Y:S05]  /*90d0*/  BRA.DIV UR8, `(.L_x_296) ;  /* 0x00000012081c7947 */ /* 0x000fea000b800000 */
[----:B------:R-:W-:-:S13]  /*90e0*/  ELECT P6, URZ, PT ;  /* 0x00000000003f782f */ /* 0x000fda00038c0000 */
.L_x_321:
[----:B------:R-:W0:Y:S01]  /*90f0*/  LDC R3, c[0x0][0x28c] ;  /* 0x0000a300ff037b82 */ /* 0x000e220000000800 */
[----:B------:R-:W-:Y:S01]  /*9100*/  BSSY B1, `(.L_x_297) ;  /* 0x000003d000017945 */ /* 0x000fe20003800000 */
[----:B0-----:R-:W-:-:S13]  /*9110*/  ISETP.LT.OR P6, PT, R3, 0x1, !P6 ;  /* 0x000000010300780c */ /* 0x001fda00077c1670 */
[----:B------:R-:W-:Y:S05]  /*9120*/  @P6 BRA `(.L_x_298) ;  /* 0x0000000000e86947 */ /* 0x000fea0003800000 */
[----:B------:R-:W-:Y:S01]  /*9130*/  LEA R19, R19, UR27, 0x2 ;  /* 0x0000001b13137c11 */ /* 0x000fe2000f8e10ff */
[----:B------:R-:W-:Y:S01]  /*9140*/  IMAD.MOV.U32 R11, RZ, RZ, RZ ;  /* 0x000000ffff0b7224 */ /* 0x000fe200078e00ff */
[----:B------:R-:W-:Y:S01]  /*9150*/  LEA R22, R22, UR6, 0x8 ;  /* 0x0000000616167c11 */ /* 0x000fe2000f8e40ff */
[----:B------:R-:W-:Y:S02]  /*9160*/  IMAD.U32 R13, RZ, RZ, UR26 ;  /* 0x0000001aff0d7e24 */ /* 0x000fe4000f8e00ff */
[----:B------:R-:W-:Y:S02]  /*9170*/  IMAD.MOV.U32 R3, RZ, RZ, R0 ;  /* 0x000000ffff037224 */ /* 0x000fe400078e0000 */
[----:B------:R-:W-:Y:S02]  /*9180*/  IMAD.MOV.U32 R4, RZ, RZ, R7 ;  /* 0x000000ffff047224 */ /* 0x000fe400078e0007 */
[----:B------:R-:W-:-:S07]  /*9190*/  IMAD.SHL.U32 R19, R19, 0x10, RZ ;  /* 0x0000001013137824 */ /* 0x000fce00078e00ff */
.L_x_302:
[----:B------:R-:W0:Y:S01]  /*91a0*/  S2R R10, SR_CgaCtaId ;  /* 0x00000000000a7919 */ /* 0x000e220000008800 */
[----:B------:R-:W-:Y:S01]  /*91b0*/  MOV R5, 0x400 ;  /* 0x0000040000057802 */ /* 0x000fe20000000f00 */
[----:B------:R-:W1:Y:S03]  /*91c0*/  @!P2 LDC R9, c[0x0][0x500] ;  /* 0x00014000ff09ab82 */ /* 0x000e660000000800 */
[----:B0-----:R-:W-:Y:S02]  /*91d0*/  LEA R12, R10, R5, 0x18 ;  /* 0x000000050a0c7211 */ /* 0x001fe400078ec0ff */
[----:B------:R-:W-:-:S03]  /*91e0*/  SHF.L.U32 R5, R3, 0x1f, RZ ;  /* 0x0000001f03057819 */ /* 0x000fc600000006ff */
[----:B------:R-:W-:-:S04]  /*91f0*/  IMAD R10, R4, 0x8, R12 ;  /* 0x00000008040a7824 */ /* 0x000fc800078e020c */
[----:B------:R-:W0:Y:S02]  /*9200*/  SYNCS.PHASECHK.TRANS64.TRYWAIT P1, [R10+URZ+0x28], R5 ;  /* 0x000028050a0075a7 */ /* 0x000e24000802017f */
[----:B01----:R-:W-:Y:S05]  /*9210*/  @!P1 BRA `(.L_x_299) ;  /* 0x0000000c00ec9947 */ /* 0x003fea0003800000 */
.L_x_322:
[----:B0-----:R-:W-:Y:S01]  /*9220*/  PRMT R5, R6, 0x9910, RZ ;  /* 0x0000991006057816 */ /* 0x001fe200000000ff */
[----:B------:R0:W-:Y:S03]  /*9230*/  @!P2 SYNCS.ARRIVE.TRANS64 RZ, [R10+URZ], R9 ;  /* 0x000000090affa9a7 */ /* 0x0001e6000800003f */
[----:B------:R-:W-:-:S13]  /*9240*/  ISETP.NE.AND P1, PT, R5, 0x2, PT ;  /* 0x000000020500780c */ /* 0x000fda0003f25270 */
[----:B0-----:R-:W-:Y:S05]  /*9250*/  @P1 BRA `(.L_x_300) ;  /* 0x0000000000041947 */ /* 0x001fea0003800000 */
[----:B------:R-:W-:Y:S01]  /*9260*/  BPT.TRAP 0x1 ;  /* 0x000000040000795c */ /* 0x000fe20000300000 */
.L_x_300:
[----:B------:R-:W-:Y:S05]  /*9270*/  @P0 BRA `(.L_x_301) ;  /* 0x0000000000040947 */ /* 0x000fea0003800000 */
[----:B------:R-:W-:Y:S01]  /*9280*/  BPT.TRAP 0x1 ;  /* 0x000000040000795c */ /* 0x000fe20000300000 */
.L_x_301:
[----:B------:R-:W-:Y:S01]  /*9290*/  LEA R5, R4, UR27, 0x2 ;  /* 0x0000001b04057c11 */ /* 0x000fe2000f8e10ff */
[----:B------:R-:W-:Y:S01]  /*92a0*/  VIADD R13, R13, 0xffffffff ;  /* 0xffffffff0d0d7836 */ /* 0x000fe20000000000 */
[----:B------:R-:W-:Y:S01]  /*92b0*/  R2UR UR22, R19 ;  /* 0x00000000131672ca */ /* 0x000fe200000e0000 */
[----:B------:R-:W-:Y:S01]  /*92c0*/  UIADD3 UR14, UP0, UR24, 0xf0, URZ ;  /* 0x000000f0180e7890 */ /* 0x000fe2000ff1e03f */
[----:B------:R-:W-:Y:S01]  /*92d0*/  R2UR UR9, R10 ;  /* 0x000000000a0972ca */ /* 0x000fe200000e0000 */
[----:B------:R-:W-:Y:S01]  /*92e0*/  IMAD.SHL.U32 R5, R5, 0x200, RZ ;  /* 0x0000020005057824 */ /* 0x000fe200078e00ff */
[----:B------:R-:W-:Y:S01]  /*92f0*/  R2UR UR10, R11 ;  /* 0x000000000b0a72ca */ /* 0x000fe200000e0000 */
[----:B------:R-:W-:Y:S01]  /*9300*/  UIADD3 UR30, UP1, UR24, 0x1f0, URZ ;  /* 0x000001f0181e7890 */ /* 0x000fe2000ff3e03f */
[----:B------:R-:W-:Y:S01]  /*9310*/  R2UR UR12, R2 ;  /* 0x00000000020c72ca */ /* 0x000fe200000e0000 */
[--C-:B------:R-:W-:Y:S01]  /*9320*/  IMAD R9, R5, 0x4, R12.reuse ;  /* 0x0000000405097824 */ /* 0x100fe200078e020c */
[----:B------:R-:W-:Y:S01]  /*9330*/  LEA R5, R4, UR7, 0xd ;  /* 0x0000000704057c11 */ /* 0x000fe2000f8e68ff */
[----:B------:R-:W-:Y:S01]  /*9340*/  UIADD3.X UR15, URZ, UR25, URZ, UP0, !UPT ;  /* 0x000000193f0f7290 */ /* 0x000fe200087fe43f */
[----:B------:R-:W-:Y:S01]  /*9350*/  R2UR UR23, R22 ;  /* 0x00000000161772ca */ /* 0x000fe200000e0000 */
[----:B------:R-:W-:Y:S01]  /*9360*/  UPRMT UR20, URZ, 0x5410, UR18 ;  /* 0x000054103f147896 */ /* 0x000fe20008000012 */
[----:B------:R-:W-:Y:S01]  /*9370*/  R2UR UR8, R9 ;  /* 0x00000000090872ca */ /* 0x000fe200000e0000 */
[----:B------:R-:W-:Y:S01]  /*9380*/  IMAD R5, R5, 0x4, R12 ;  /* 0x0000000405057824 */ /* 0x000fe200078e020c */
[----:B------:R-:W-:Y:S01]  /*9390*/  ISETP.GT.AND P3, PT, R13, 0x1, PT ;  /* 0x000000010d00780c */ /* 0x000fe20003f64270 */
[----:B------:R-:W-:Y:S01]  /*93a0*/  VIADD R4, R4, 0x1 ;  /* 0x0000000104047836 */ /* 0x000fe20000000000 */
[----:B------:R-:W-:Y:S01]  /*93b0*/  UPRMT UR28, URZ, 0x5410, UR19 ;  /* 0x000054103f1c7896 */ /* 0x000fe20008000013 */
[----:B------:R-:W-:Y:S01]  /*93c0*/  VIADD R11, R11, 0x20 ;  /* 0x000000200b0b7836 */ /* 0x000fe20000000000 */
[----:B------:R-:W-:Y:S01]  /*93d0*/  R2UR UR11, R5 ;  /* 0x00000000050b72ca */ /* 0x000fe200000e0000 */
[----:B------:R-:W-:Y:S01]  /*93e0*/  UIADD3.X UR31, URZ, UR25, URZ, UP1, !UPT ;  /* 0x000000193f1f7290 */ /* 0x000fe20008ffe43f */
[----:B------:R-:W-:Y:S01]  /*93f0*/  ISETP.NE.AND P1, PT, R4, 0x5, PT ;  /* 0x000000050400780c */ /* 0x000fe20003f25270 */
[----:B------:R-:W-:Y:S01]  /*9400*/  UMOV UR16, 0x0 ;  /* 0x0000000000107882 */ /* 0x000fe20000000000 */
[----:B------:R-:W-:-:S02]  /*9410*/  UMOV UR17, 0x10000000 ;  /* 0x1000000000117882 */ /* 0x000fc40000000000 */
[----:B------:R-:W-:Y:S01]  /*9420*/  SEL R10, RZ, 0x1, P1 ;  /* 0x00000001ff0a7807 */ /* 0x000fe20000800000 */
[----:B------:R-:W-:Y:S01]  /*9430*/  UIADD3 UR8, UR8, 0x180, URZ ;  /* 0x0000018008087890 */ /* 0x000fe2000fffe03f */
[----:B------:R-:W-:Y:S02]  /*9440*/  SEL R4, R4, RZ, P1 ;  /* 0x000000ff04047207 */ /* 0x000fe40000800000 */
[----:B------:R-:W-:-:S03]  /*9450*/  LOP3.LUT R3, R3, R10, RZ, 0x3c, !PT ;  /* 0x0000000a03037212 */ /* 0x000fc600078e3cff */
[----:B------:R-:W-:-:S03]  /*9460*/  UIADD3 UR21, UR11, 0xa180, URZ ;  /* 0x0000a1800b157890 */ /* 0x000fc6000fffe03f */
[----:B------:R-:W-:Y:S02]  /*9470*/  UMOV UR11, UR22 ;  /* 0x00000016000b7c82 */ /* 0x000fe40008000000 */
[----:B------:R0:W-:Y:S02]  /*9480*/  UTMALDG.3D.MULTICAST [UR8], [UR14], UR20, desc[UR16] ;  /* 0x000010080e0073b4 */ /* 0x0001e40008011814 */
[----:B0-----:R-:W-:Y:S01]  /*9490*/  UMOV UR8, UR21 ;  /* 0x0000001500087c82 */ /* 0x001fe20008000000 */
[----:B------:R-:W-:Y:S02]  /*94a0*/  UMOV UR11, UR23 ;  /* 0x00000017000b7c82 */ /* 0x000fe40008000000 */
[----:B------:R0:W-:Y:S02]  /*94b0*/  UTMALDG.3D.MULTICAST [UR8], [UR30], UR28, desc[UR16] ;  /* 0x000010081e0073b4 */ /* 0x0001e4000801181c */
[----:B0-----:R-:W-:Y:S05]  /*94c0*/  @P3 BRA `(.L_x_302) ;  /* 0xfffffffc00343947 */ /* 0x001fea000383ffff */
.L_x_298:
[----:B------:R-:W-:Y:S05]  /*94d0*/  BSYNC B1 ;  /* 0x0000000000017941 */ /* 0x000fea0003800000 */
.L_x_297:
[----:B------:R-:W2:Y:S01]  /*94e0*/  LDL.64 R14, [R1] ;  /* 0x00000000010e7983 */ /* 0x000ea20000100a00 */
[----:B------:R-:W-:Y:S01]  /*94f0*/  LOP3.LUT P4, RZ, R8, 0xff, RZ, 0xc0, !PT ;  /* 0x000000ff08ff7812 */ /* 0x000fe2000788c0ff */
[----:B------:R-:W-:Y:S01]  /*9500*/  VIADD R4, R7, UR40 ;  /* 0x0000002807047c36 */ /* 0x000fe20008000000 */
[----:B------:R-:W-:Y:S01]  /*9510*/  ULDC.64 UR8, c[0x0][0x650] ;  /* 0x0001940000087ab9 */ /* 0x000fe20000000a00 */
[----:B------:R-:W-:Y:S01]  /*9520*/  IMAD.U32 R7, RZ, RZ, UR40 ;  /* 0x00000028ff077e24 */ /* 0x000fe2000f8e00ff */
[----:B------:R-:W-:Y:S01]  /*9530*/  UISETP.GE.U32.AND UP0, UPT, UR40, 0x5, UPT ;  /* 0x000000052800788c */ /* 0x000fe2000bf06070 */
[----:B------:R-:W-:Y:S01]  /*9540*/  BSSY B1, `(.L_x_303) ;  /* 0x000006f000017945 */ /* 0x000fe20003800000 */
[----:B------:R-:W-:Y:S01]  /*9550*/  ISETP.GT.U32.AND P1, PT, R4, 0x4, PT ;  /* 0x000000040400780c */ /* 0x000fe20003f24070 */
[----:B------:R-:W-:Y:S01]  /*9560*/  IMAD.MOV.U32 R19, RZ, RZ, -0x1 ;  /* 0xffffffffff137424 */ /* 0x000fe200078e00ff */
[----:B------:R-:W-:Y:S01]  /*9570*/  PRMT R8, RZ, 0x7610, R8 ;  /* 0x00007610ff087816 */ /* 0x000fe20000000008 */
[----:B------:R-:W-:Y:S01]  /*9580*/  IMAD.MOV.U32 R22, RZ, RZ, -0x1 ;  /* 0xffffffffff167424 */ /* 0x000fe200078e00ff */
[----:B------:R-:W-:-:S02]  /*9590*/  ISETP.LT.U32.AND P1, PT, R7, 0x5, P1 ;  /* 0x000000050700780c */ /* 0x000fc40000f21070 */
[----:B------:R-:W-:Y:S01]  /*95a0*/  PLOP3.LUT P3, PT, PT, PT, UP0, 0x80, 0x0 ;  /* 0x000000000000781c */ /* 0x000fe20003f6f008 */
[----:B------:R-:W0:Y:S01]  /*95b0*/  @P4 S2R R3, SR_CgaCtaId ;  /* 0x0000000000034919 */ /* 0x000e220000008800 */
[----:B------:R-:W-:-:S04]  /*95c0*/  @P4 MOV R2, 0x400 ;  /* 0x0000040000024802 */ /* 0x000fc80000000f00 */
[----:B0-----:R-:W-:Y:S01]  /*95d0*/  @P4 LEA R5, R3, R2, 0x18 ;  /* 0x0000000203054211 */ /* 0x001fe200078ec0ff */
[----:B------:R-:W-:-:S03]  /*95e0*/  IMAD.WIDE.U32 R2, R4, -0x33333333, RZ ;  /* 0xcccccccd04027825 */ /* 0x000fc600078e00ff */
[----:B------:R0:W-:Y:S01]  /*95f0*/  @P4 SYNCS.ARRIVE.TRANS64.A1T0 RZ, [R5+URZ+0x88], RZ ;  /* 0x000088ff05ff49a7 */ /* 0x0001e2000810003f */
[----:B------:R-:W-:Y:S01]  /*9600*/  IMAD.MOV.U32 R2, RZ, RZ, -0x1 ;  /* 0xffffffffff027424 */ /* 0x000fe200078e00ff */
[----:B0-----:R-:W-:Y:S02]  /*9610*/  SHF.R.U32.HI R5, RZ, 0x2, R3 ;  /* 0x00000002ff057819 */ /* 0x001fe40000011603 */
[----:B------:R-:W-:-:S03]  /*9620*/  SEL R3, RZ, 0x1, !P1 ;  /* 0x00000001ff037807 */ /* 0x000fc60004800000 */
[----:B------:R-:W-:Y:S01]  /*9630*/  IMAD R7, R5, -0x5, R4 ;  /* 0xfffffffb05077824 */ /* 0x000fe200078e0204 */
[----:B------:R-:W-:Y:S02]  /*9640*/  LOP3.LUT R0, R0, R3, RZ, 0x3c, !PT ;  /* 0x0000000300007212 */ /* 0x000fe400078e3cff */
[----:B------:R-:W-:Y:S02]  /*9650*/  PRMT R3, RZ, 0x7610, R3 ;  /* 0x00007610ff037816 */ /* 0x000fe40000000003 */
[----:B------:R-:W-:Y:S02]  /*9660*/  @P3 LOP3.LUT R0, R0, 0x1, R5, 0x78, !PT ;  /* 0x0000000100003812 */ /* 0x000fe400078e7805 */
[----:B--2---:R-:W-:-:S04]  /*9670*/  IADD3 R18, P4, R18, R14, RZ ;  /* 0x0000000e12127210 */ /* 0x004fc80007f9e0ff */
[----:B------:R-:W-:Y:S01]  /*9680*/  ISETP.GE.U32.AND P1, PT, R18, UR8, PT ;  /* 0x0000000812007c0c */ /* 0x000fe2000bf26070 */
[----:B------:R-:W-:-:S05]  /*9690*/  IMAD.X R17, R17, 0x1, R23, P4 ;  /* 0x0000000111117824 */ /* 0x000fca00020e0617 */
[----:B------:R-:W-:-:S13]  /*96a0*/  ISETP.GE.U32.AND.EX P1, PT, R17, UR9, PT, P1 ;  /* 0x0000000911007c0c */ /* 0x000fda000bf26110 */
[----:B------:R-:W-:Y:S05]  /*96b0*/  @P1 BRA `(.L_x_304) ;  /* 0x00000004005c1947 */ /* 0x000fea0003800000 */
[----:B------:R-:W0:Y:S01]  /*96c0*/  S2R R11, SR_CTAID.X ;  /* 0x00000000000b7919 */ /* 0x000e220000002500 */
[----:B------:R-:W-:Y:S01]  /*96d0*/  ULDC.64 UR8, c[0x0][0x628] ;  /* 0x00018a0000087ab9 */ /* 0x000fe20000000a00 */
[----:B------:R-:W1:Y:S01]  /*96e0*/  LDC R12, c[0x0][0x144] ;  /* 0x00005100ff0c7b82 */ /* 0x000e620000000800 */
[----:B------:R-:W-:Y:S01]  /*96f0*/  ISETP.NE.U32.AND P1, PT, RZ, UR8, PT ;  /* 0x00000008ff007c0c */ /* 0x000fe2000bf25070 */
[----:B------:R-:W2:Y:S01]  /*9700*/  S2R R9, SR_CTAID.Y ;  /* 0x0000000000097919 */ /* 0x000ea20000002600 */
[----:B------:R-:W-:Y:S01]  /*9710*/  ULDC UR10, c[0x0][0x150] ;  /* 0x00005400000a7ab9 */ /* 0x000fe20000000800 */
[----:B------:R-:W-:Y:S01]  /*9720*/  ULDC UR11, c[0x0][0x630] ;  /* 0x00018c00000b7ab9 */ /* 0x000fe20000000800 */
[----:B------:R-:W-:Y:S01]  /*9730*/  ISETP.NE.AND.EX P1, PT, RZ, UR9, PT, P1 ;  /* 0x00000009ff007c0c */ /* 0x000fe2000bf25310 */
[----:B------:R-:W-:Y:S01]  /*9740*/  IMAD.MOV.U32 R2, RZ, RZ, R18 ;  /* 0x000000ffff027224 */ /* 0x000fe200078e0012 */
[----:B0-----:R-:W-:-:S05]  /*9750*/  I2FP.F32.U32 R3, R11 ;  /* 0x0000000b00037245 */ /* 0x001fca0000201000 */
[----:B------:R-:W-:Y:S01]  /*9760*/  FMUL R14, R3, UR10 ;  /* 0x0000000a030e7c20 */ /* 0x000fe20008400000 */
[----:B------:R-:W-:-:S05]  /*9770*/  IMAD.MOV.U32 R3, RZ, RZ, R17 ;  /* 0x000000ffff037224 */ /* 0x000fca00078e0011 */
[----:B--2---:R-:W-:Y:S05]  /*9780*/  @!P1 BRA `(.L_x_305) ;  /* 0x0000000000289947 */ /* 0x004fea0003800000 */
[----:B------:R-:W-:Y:S02]  /*9790*/  ULDC UR10, c[0x0][0x634] ;  /* 0x00018d00000a7ab9 */ /* 0x000fe40000000800 */
[----:B------:R-:W-:-:S05]  /*97a0*/  IADD3 R3, P1, R18, UR10, RZ ;  /* 0x0000000a12037c10 */ /* 0x000fca000ff3e0ff */
[----:B------:R-:W-:-:S04]  /*97b0*/  IMAD.X R13, RZ, RZ, R17, P1 ;  /* 0x000000ffff0d7224 */ /* 0x000fc800008e0611 */
[----:B------:R-:W-:-:S04]  /*97c0*/  IMAD.WIDE.U32 R4, R13, UR8, RZ ;  /* 0x000000080d047c25 */ /* 0x000fc8000f8e00ff */
[----:B------:R-:W-:-:S04]  /*97d0*/  IMAD.WIDE.U32 R4, P1, R3, UR9, R4 ;  /* 0x0000000903047c25 */ /* 0x000fc8000f820004 */
[----:B------:R-:W-:-:S04]  /*97e0*/  IMAD.WIDE.U32 R2, R3, UR8, RZ ;  /* 0x0000000803027c25 */ /* 0x000fc8000f8e00ff */
[----:B------:R-:W-:Y:S01]  /*97f0*/  IMAD.MOV.U32 R2, RZ, RZ, R5 ;  /* 0x000000ffff027224 */ /* 0x000fe200078e0005 */
[----:B------:R-:W-:Y:S01]  /*9800*/  IADD3 RZ, P3, R3, R4, RZ ;  /* 0x0000000403ff7210 */ /* 0x000fe20007f7e0ff */
[----:B------:R-:W-:-:S04]  /*9810*/  IMAD.X R3, RZ, RZ, RZ, P1 ;  /* 0x000000ffff037224 */ /* 0x000fc800008e06ff */
[----:B------:R-:W-:-:S08]  /*9820*/  IMAD.WIDE.U32.X R2, R13, UR9, R2, P3 ;  /* 0x000000090d027c25 */ /* 0x000fd000098e0402 */
.L_x_305:
[--C-:B------:R-:W-:Y:S01]  /*9830*/  SHF.R.U64 R10, R2, UR11, R3.reuse ;  /* 0x0000000b020a7c19 */ /* 0x100fe20008001203 */
[----:B------:R-:W0:Y:S01]  /*9840*/  F2I.U32.TRUNC.NTZ R14, R14 ;  /* 0x0000000e000e7305 */ /* 0x000e22000020f000 */
[----:B------:R-:W-:Y:S01]  /*9850*/  SHF.R.U32.HI R2, RZ, UR11, R3 ;  /* 0x0000000bff027c19 */ /* 0x000fe20008011603 */
[----:B------:R-:W-:Y:S01]  /*9860*/  ULDC.64 UR8, c[0x0][0x620] ;  /* 0x0001880000087ab9 */ /* 0x000fe20000000a00 */
[----:B------:R-:W-:Y:S01]  /*9870*/  IADD3 R5, P1, RZ, -R10, RZ ;  /* 0x8000000aff057210 */ /* 0x000fe20007f3e0ff */
[----:B------:R-:W-:Y:S01]  /*9880*/  IMAD.MOV.U32 R3, RZ, RZ, R17 ;  /* 0x000000ffff037224 */ /* 0x000fe200078e0011 */
[----:B------:R-:W-:-:S03]  /*9890*/  ULDC.64 UR10, c[0x0][0x640] ;  /* 0x00019000000a7ab9 */ /* 0x000fc60000000a00 */
[----:B------:R-:W-:Y:S01]  /*98a0*/  IMAD.X R2, RZ, RZ, ~R2, P1 ;  /* 0x000000ffff027224 */ /* 0x000fe200008e0e02 */
[----:B------:R-:W-:-:S03]  /*98b0*/  ISETP.NE.U32.AND P1, PT, RZ, UR10, PT ;  /* 0x0000000aff007c0c */ /* 0x000fc6000bf25070 */
[----:B------:R-:W-:Y:S01]  /*98c0*/  IMAD R4, R2, UR8, RZ ;  /* 0x0000000802047c24 */ /* 0x000fe2000f8e02ff */
[----:B------:R-:W-:Y:S01]  /*98d0*/  ISETP.NE.AND.EX P1, PT, RZ, UR11, PT, P1 ;  /* 0x0000000bff007c0c */ /* 0x000fe2000bf25310 */
[----:B------:R-:W-:-:S04]  /*98e0*/  IMAD.MOV.U32 R2, RZ, RZ, R18 ;  /* 0x000000ffff027224 */ /* 0x000fc800078e0012 */
[----:B------:R-:W-:Y:S01]  /*98f0*/  IMAD.WIDE.U32 R2, R5, UR8, R2 ;  /* 0x0000000805027c25 */ /* 0x000fe2000f8e0002 */
[----:B------:R-:W-:-:S03]  /*9900*/  ULDC UR8, c[0x0][0x618] ;  /* 0x0001860000087ab9 */ /* 0x000fc60000000800 */
[----:B------:R-:W-:Y:S01]  /*9910*/  IMAD R5, R5, UR9, R4 ;  /* 0x0000000905057c24 */ /* 0x000fe2000f8e0204 */
[----:B------:R-:W-:Y:S01]  /*9920*/  ULDC UR9, c[0x0][0x154] ;  /* 0x0000550000097ab9 */ /* 0x000fe20000000800 */
[----:B0-----:R-:W-:Y:S02]  /*9930*/  IMAD.MOV R4, RZ, RZ, -R14 ;  /* 0x000000ffff047224 */ /* 0x001fe400078e0a0e */
[----:B------:R-:W0:Y:S01]  /*9940*/  LDC R14, c[0x0][0x148] ;  /* 0x00005200ff0e7b82 */ /* 0x000e220000000800 */
[----:B------:R-:W-:Y:S02]  /*9950*/  IMAD.IADD R3, R3, 0x1, R5 ;  /* 0x0000000103037824 */ /* 0x000fe400078e0205 */
[----:B-1----:R-:W-:Y:S01]  /*9960*/  IMAD R11, R12, R4, R11 ;  /* 0x000000040c0b7224 */ /* 0x002fe200078e020b */
[----:B------:R-:W-:Y:S02]  /*9970*/  I2FP.F32.U32 R4, R9 ;  /* 0x0000000900047245 */ /* 0x000fe40000201000 */
[----:B------:R-:W-:-:S02]  /*9980*/  SHF.R.U64 R12, R2, UR8, R3 ;  /* 0x00000008020c7c19 */ /* 0x000fc40008001203 */
[----:B------:R-:W-:Y:S01]  /*9990*/  SHF.R.U32.HI R3, RZ, UR8, R3 ;  /* 0x00000008ff037c19 */ /* 0x000fe20008011603 */
[----:B------:R-:W-:Y:S01]  /*99a0*/  FMUL R4, R4, UR9 ;  /* 0x0000000904047c20 */ /* 0x000fe20008400000 */
[----:B------:R-:W-:Y:S02]  /*99b0*/  ULDC UR8, c[0x0][0x608] ;  /* 0x0001820000087ab9 */ /* 0x000fe40000000800 */
[--C-:B------:R-:W-:Y:S01]  /*99c0*/  SHF.R.U64 R15, R12, UR8, R3.reuse ;  /* 0x000000080c0f7c19 */ /* 0x100fe20008001203 */
[----:B------:R1:W2:Y:S01]  /*99d0*/  F2I.U32.TRUNC.NTZ R20, R4 ;  /* 0x0000000400147305 */ /* 0x0002a2000020f000 */
[----:B------:R-:W-:Y:S01]  /*99e0*/  SHF.R.U32.HI R2, RZ, UR8, R3 ;  /* 0x00000008ff027c19 */ /* 0x000fe20008011603 */
[----:B------:R-:W-:-:S03]  /*99f0*/  ULDC UR8, c[0x0][0x658] ;  /* 0x0001960000087ab9 */ /* 0x000fc60000000800 */
[--C-:B------:R-:W-:Y:S02]  /*9a00*/  SHF.R.U64 R13, R15, UR8, R2.reuse ;  /* 0x000000080f0d7c19 */ /* 0x100fe40008001202 */
[----:B------:R-:W-:-:S03]  /*9a10*/  SHF.R.U32.HI R19, RZ, UR8, R2 ;  /* 0x00000008ff137c19 */ /* 0x000fc60008011602 */
[----:B------:R-:W-:Y:S02]  /*9a20*/  IMAD.MOV.U32 R2, RZ, RZ, R13 ;  /* 0x000000ffff027224 */ /* 0x000fe400078e000d */
[----:B------:R-:W-:Y:S01]  /*9a30*/  IMAD.MOV.U32 R3, RZ, RZ, R19 ;  /* 0x000000ffff037224 */ /* 0x000fe200078e0013 */
[----:B-1----:R-:W-:Y:S06]  /*9a40*/  @!P1 BRA `(.L_x_306) ;  /* 0x0000000000289947 */ /* 0x002fec0003800000 */
        /* <DEDUP_REMOVED lines=10> */
.L_x_306:
[----:B------:R-:W1:Y:S01]  /*9af0*/  LDC R4, c[0x0][0x65c] ;  /* 0x00019700ff047b82 */ /* 0x000e620000000800 */
[----:B------:R-:W-:Y:S01]  /*9b00*/  ULDC UR8, c[0x0][0x648] ;  /* 0x0001920000087ab9 */ /* 0x000fe20000000800 */
[----:B------:R-:W-:Y:S01]  /*9b10*/  LOP3.LUT R15, R15, UR13, RZ, 0xc0, !PT ;  /* 0x0000000d0f0f7c12 */ /* 0x000fe2000f8ec0ff */
[----:B--2---:R-:W-:Y:S01]  /*9b20*/  IMAD.MOV R20, RZ, RZ, -R20 ;  /* 0x000000ffff147224 */ /* 0x004fe200078e0a14 */
[----:B------:R-:W-:Y:S01]  /*9b30*/  SHF.R.U64 R2, R2, UR8, R3 ;  /* 0x0000000802027c19 */ /* 0x000fe20008001203 */
[----:B------:R-:W-:Y:S01]  /*9b40*/  ULDC UR8, c[0x0][0x638] ;  /* 0x00018e0000087ab9 */ /* 0x000fe20000000800 */
[----:B------:R-:W-:Y:S01]  /*9b50*/  LOP3.LUT R12, R12, UR4, RZ, 0xc0, !PT ;  /* 0x000000040c0c7c12 */ /* 0x000fe2000f8ec0ff */
[----:B------:R-:W-:Y:S01]  /*9b60*/  ULDC UR9, c[0x0][0x610] ;  /* 0x0001840000097ab9 */ /* 0x000fe20000000800 */
[----:B------:R-:W-:Y:S01]  /*9b70*/  IMAD.MOV.U32 R3, RZ, RZ, 0x1 ;  /* 0x00000001ff037424 */ /* 0x000fe200078e00ff */
[----:B-1----:R-:W-:Y:S01]  /*9b80*/  ISETP.NE.AND P1, PT, R4, 0x1, PT ;  /* 0x000000010400780c */ /* 0x002fe20003f25270 */
[----:B------:R-:W-:-:S02]  /*9b90*/  IMAD.MOV R4, RZ, RZ, -R2 ;  /* 0x000000ffff047224 */ /* 0x000fc400078e0a02 */
[----:B------:R-:W-:Y:S02]  /*9ba0*/  IMAD R2, R2, UR5, R15 ;  /* 0x0000000502027c24 */ /* 0x000fe4000f8e020f */
[----:B------:R-:W-:Y:S01]  /*9bb0*/  IMAD R13, R4, UR8, R13 ;  /* 0x00000008040d7c24 */ /* 0x000fe2000f8e020d */
[----:B------:R-:W-:-:S07]  /*9bc0*/  ULDC UR8, c[0x0][0x600] ;  /* 0x0001800000087ab9 */ /* 0x000fce0000000800 */
[----:B0-----:R-:W-:-:S04]  /*9bd0*/  @P1 IMAD R11, R14, R20, R9 ;  /* 0x000000140e0b1224 */ /* 0x001fc800078e0209 */
[----:B------:R-:W-:Y:S02]  /*9be0*/  IMAD R11, R2, UR9, R11 ;  /* 0x00000009020b7c24 */ /* 0x000fe4000f8e020b */
[----:B------:R-:W-:-:S05]  /*9bf0*/  IMAD R2, R13, UR8, R12 ;  /* 0x000000080d027c24 */ /* 0x000fca000f8e020c */
[----:B------:R-:W-:Y:S02]  /*9c00*/  SEL R22, R2, R11, !P1 ;  /* 0x0000000b02167207 */ /* 0x000fe40004800000 */
[----:B------:R-:W-:Y:S01]  /*9c10*/  SEL R19, R11, R2, !P1 ;  /* 0x000000020b137207 */ /* 0x000fe20004800000 */
[----:B------:R-:W-:-:S07]  /*9c20*/  IMAD.MOV.U32 R2, RZ, RZ, R10 ;  /* 0x000000ffff027224 */ /* 0x000fce00078e000a */
.L_x_304:
[----:B------:R-:W-:Y:S05]  /*9c30*/  BSYNC B1 ;  /* 0x0000000000017941 */ /* 0x000fea0003800000 */
.L_x_303:
[----:B------:R-:W-:-:S13]  /*9c40*/  LOP3.LUT P1, RZ, R3, 0xff, RZ, 0xc0, !PT ;  /* 0x000000ff03ff7812 */ /* 0x000fda000782c0ff */
[----:B------:R-:W-:Y:S05]  /*9c50*/  @P1 BRA `(.L_x_307) ;  /* 0xfffffff400181947 */ /* 0x000fea000383ffff */
[----:B------:R-:W-:Y:S05]  /*9c60*/  BSYNC B0 ;  /* 0x0000000000007941 */ /* 0x000fea0003800000 */
.L_x_295:
[----:B------:R-:W-:-:S03]  /*9c70*/  UMOV UR8, 0xffffffff ;  /* 0xffffffff00087882 */ /* 0x000fc60000000000 */
[----:B------:R-:W-:Y:S05]  /*9c80*/  BRA.DIV UR8, `(.L_x_308) ;  /* 0x0000000608647947 */ /* 0x000fea000b800000 */
[----:B------:R-:W-:-:S13]  /*9c90*/  ELECT P6, URZ, PT ;  /* 0x00000000003f782f */ /* 0x000fda00038c0000 */
.L_x_325:
[----:B------:R-:W-:Y:S04]  /*9ca0*/  BSSY B0, `(.L_x_309) ;  /* 0x0000034000007945 */ /* 0x000fe80003800000 */
[----:B------:R-:W-:Y:S05]  /*9cb0*/  @!P6 BRA `(.L_x_310) ;  /* 0x0000000000c8e947 */ /* 0x000fea0003800000 */
[----:B------:R-:W-:-:S04]  /*9cc0*/  LOP3.LUT R16, R16, 0x2, RZ, 0xfc, !PT ;  /* 0x0000000210107812 */ /* 0x000fc800078efcff */
[----:B------:R-:W-:-:S13]  /*9cd0*/  ISETP.NE.AND P0, PT, R16, 0x3, PT ;  /* 0x000000031000780c */ /* 0x000fda0003f05270 */
[----:B------:R-:W-:Y:S05]  /*9ce0*/  @!P0 BRA `(.L_x_311) ;  /* 0x0000000000048947 */ /* 0x000fea0003800000 */
[----:B------:R-:W-:Y:S01]  /*9cf0*/  BPT.TRAP 0x1 ;  /* 0x000000040000795c */ /* 0x000fe20000300000 */
.L_x_311:
[----:B------:R-:W0:Y:S01]  /*9d00*/  S2R R3, SR_CgaCtaId ;  /* 0x0000000000037919 */ /* 0x000e220000008800 */
[----:B------:R-:W-:Y:S02]  /*9d10*/  MOV R2, 0x400 ;  /* 0x0000040000027802 */ /* 0x000fe40000000f00 */
[----:B------:R-:W-:Y:S02]  /*9d20*/  SHF.L.U32 R4, R0, 0x1f, RZ ;  /* 0x0000001f00047819 */ /* 0x000fe400000006ff */
[----:B0-----:R-:W-:-:S05]  /*9d30*/  LEA R2, R3, R2, 0x18 ;  /* 0x0000000203027211 */ /* 0x001fca00078ec0ff */
[----:B------:R-:W-:-:S04]  /*9d40*/  VIADD R2, R2, 0x28 ;  /* 0x0000002802027836 */ /* 0x000fc80000000000 */
[C---:B------:R-:W-:Y:S02]  /*9d50*/  IMAD R9, R7.reuse, 0x8, R2 ;  /* 0x0000000807097824 */ /* 0x040fe400078e0202 */
[----:B------:R-:W-:Y:S02]  /*9d60*/  VIADD R7, R7, 0x1 ;  /* 0x0000000107077836 */ /* 0x000fe40000000000 */
[----:B------:R-:W0:Y:S03]  /*9d70*/  SYNCS.PHASECHK.TRANS64.TRYWAIT P0, [R9+URZ], R4 ;  /* 0x00000004090075a7 */ /* 0x000e26000800017f */
[----:B------:R-:W-:-:S04]  /*9d80*/  ISETP.NE.AND P1, PT, R7, 0x5, PT ;  /* 0x000000050700780c */ /* 0x000fc80003f25270 */
[----:B------:R-:W-:Y:S02]  /*9d90*/  SEL R3, RZ, 0x1, P1 ;  /* 0x00000001ff037807 */ /* 0x000fe40000800000 */
[----:B------:R-:W-:Y:S02]  /*9da0*/  SEL R7, R7, RZ, P1 ;  /* 0x000000ff07077207 */ /* 0x000fe40000800000 */
[----:B------:R-:W-:-:S03]  /*9db0*/  LOP3.LUT R6, R0, R3, RZ, 0x3c, !PT ;  /* 0x0000000300067212 */ /* 0x000fc600078e3cff */
[----:B------:R-:W-:Y:S01]  /*9dc0*/  IMAD R8, R7, 0x8, R2 ;  /* 0x0000000807087824 */ /* 0x000fe200078e0202 */
[----:B------:R-:W-:Y:S01]  /*9dd0*/  SHF.L.U32 R5, R6, 0x1f, RZ ;  /* 0x0000001f06057819 */ /* 0x000fe200000006ff */
[----:B0-----:R-:W-:Y:S06]  /*9de0*/  @!P0 BRA `(.L_x_312) ;  /* 0x00000004002c8947 */ /* 0x001fec0003800000 */
.L_x_326:
[----:B------:R-:W1:Y:S01]  /*9df0*/  SYNCS.PHASECHK.TRANS64.TRYWAIT P0, [R8+URZ], R5 ;  /* 0x00000005080075a7 */ /* 0x000e62000800017f */
[----:B------:R-:W-:-:S05]  /*9e00*/  VIADD R0, R7, 0x1 ;  /* 0x0000000107007836 */ /* 0x000fca0000000000 */
[----:B------:R-:W-:-:S04]  /*9e10*/  ISETP.NE.AND P1, PT, R0, 0x5, PT ;  /* 0x000000050000780c */ /* 0x000fc80003f25270 */
[----:B------:R-:W-:Y:S02]  /*9e20*/  SEL R3, RZ, 0x1, P1 ;  /* 0x00000001ff037807 */ /* 0x000fe40000800000 */
[----:B------:R-:W-:Y:S02]  /*9e30*/  SEL R7, R0, RZ, P1 ;  /* 0x000000ff00077207 */ /* 0x000fe40000800000 */
[----:B------:R-:W-:-:S03]  /*9e40*/  LOP3.LUT R6, R6, R3, RZ, 0x3c, !PT ;  /* 0x0000000306067212 */ /* 0x000fc600078e3cff */
[----:B0-----:R-:W-:Y:S01]  /*9e50*/  IMAD R9, R7, 0x8, R2 ;  /* 0x0000000807097824 */ /* 0x001fe200078e0202 */
[----:B------:R-:W-:Y:S01]  /*9e60*/  SHF.L.U32 R4, R6, 0x1f, RZ ;  /* 0x0000001f06047819 */ /* 0x000fe200000006ff */
[----:B-1----:R-:W-:Y:S06]  /*9e70*/  @!P0 BRA `(.L_x_313) ;  /* 0x00000004001c8947 */ /* 0x002fec0003800000 */
.L_x_327:
[----:B------:R-:W1:Y:S01]  /*9e80*/  SYNCS.PHASECHK.TRANS64.TRYWAIT P0, [R9+URZ], R4 ;  /* 0x00000004090075a7 */ /* 0x000e62000800017f */
[----:B------:R-:W-:-:S05]  /*9e90*/  VIADD R0, R7, 0x1 ;  /* 0x0000000107007836 */ /* 0x000fca0000000000 */
[----:B------:R-:W-:-:S04]  /*9ea0*/  ISETP.NE.AND P1, PT, R0, 0x5, PT ;  /* 0x000000050000780c */ /* 0x000fc80003f25270 */
[----:B------:R-:W-:Y:S02]  /*9eb0*/  SEL R3, RZ, 0x1, P1 ;  /* 0x00000001ff037807 */ /* 0x000fe40000800000 */
[----:B------:R-:W-:Y:S02]  /*9ec0*/  SEL R7, R0, RZ, P1 ;  /* 0x000000ff00077207 */ /* 0x000fe40000800000 */
[----:B------:R-:W-:-:S03]  /*9ed0*/  LOP3.LUT R11, R6, R3, RZ, 0x3c, !PT ;  /* 0x00000003060b7212 */ /* 0x000fc600078e3cff */
[----:B------:R-:W-:Y:S01]  /*9ee0*/  IMAD R6, R7, 0x8, R2 ;  /* 0x0000000807067824 */ /* 0x000fe200078e0202 */
[----:B0-----:R-:W-:Y:S01]  /*9ef0*/  SHF.L.U32 R5, R11, 0x1f, RZ ;  /* 0x0000001f0b057819 */ /* 0x001fe200000006ff */
[----:B-1----:R-:W-:Y:S06]  /*9f00*/  @!P0 BRA `(.L_x_314) ;  /* 0x00000004000c8947 */ /* 0x002fec0003800000 */
.L_x_328:
[----:B------:R-:W1:Y:S01]  /*9f10*/  SYNCS.PHASECHK.TRANS64.TRYWAIT P0, [R6+URZ], R5 ;  /* 0x00000005060075a7 */ /* 0x000e62000800017f */
[----:B------:R-:W-:-:S05]  /*9f20*/  VIADD R0, R7, 0x1 ;  /* 0x0000000107007836 */ /* 0x000fca0000000000 */
[----:B------:R-:W-:-:S04]  /*9f30*/  ISETP.NE.AND P1, PT, R0, 0x5, PT ;  /* 0x000000050000780c */ /* 0x000fc80003f25270 */
[----:B0-----:R-:W-:Y:S02]  /*9f40*/  SEL R4, RZ, 0x1, P1 ;  /* 0x00000001ff047807 */ /* 0x001fe40000800000 */
[----:B------:R-:W-:Y:S02]  /*9f50*/  SEL R3, R0, RZ, P1 ;  /* 0x000000ff00037207 */ /* 0x000fe40000800000 */
[----:B------:R-:W-:Y:S01]  /*9f60*/  LOP3.LUT R0, R11, R4, RZ, 0x3c, !PT ;  /* 0x000000040b007212 */ /* 0x000fe200078e3cff */
[----:B-1----:R-:W-:Y:S06]  /*9f70*/  @!P0 BRA `(.L_x_315) ;  /* 0x0000000400048947 */ /* 0x002fec0003800000 */
.L_x_329:
[----:B------:R-:W-:Y:S01]  /*9f80*/  IMAD R3, R3, 0x8, R2 ;  /* 0x0000000803037824 */ /* 0x000fe200078e0202 */
[----:B------:R-:W-:-:S07]  /*9f90*/  SHF.L.U32 R0, R0, 0x1f, RZ ;  /* 0x0000001f00007819 */ /* 0x000fce00000006ff */
.L_x_316:
[----:B-1----:R1:W2:Y:S02]  /*9fa0*/  SYNCS.PHASECHK.TRANS64.TRYWAIT P0, [R3+URZ], R0 ;  /* 0x00000000030075a7 */ /* 0x0022a4000800017f */
[----:B--2---:R-:W-:Y:S05]  /*9fb0*/  @!P0 NANOSLEEP.SYNCS 0x989680 ;  /* 0x009896800000895d */ /* 0x004fea0003900000 */
[----:B------:R-:W2:Y:S02]  /*9fc0*/  @!P0 SYNCS.PHASECHK.TRANS64 P0, [R3+URZ], R0 ;  /* 0x00000000030085a7 */ /* 0x000ea4000800007f */
[----:B--2---:R-:W-:Y:S05]  /*9fd0*/  @!P0 BRA `(.L_x_316) ;  /* 0xfffffffc00f08947 */ /* 0x004fea000383ffff */
.L_x_310:
[----:B------:R-:W-:Y:S05]  /*9fe0*/  BSYNC B0 ;  /* 0x0000000000007941 */ /* 0x000fea0003800000 */
.L_x_309:
[----:B------:R-:W-:Y:S05]  /*9ff0*/  EXIT ;  /* 0x000000000000794d */ /* 0x000fea0003800000 */
.L_x_19:
[----:B-1----:R1:W2:Y:S02]  /*a000*/  SYNCS.PHASECHK.TRANS64.TRYWAIT P0, [R161+URZ], R0 ;  /* 0x00000000a10075a7 */ /* 0x0022a4000800017f */
[----:B--2---:R-:W-:Y:S05]  /*a010*/  @!P0 NANOSLEEP.SYNCS 0x989680 ;  /* 0x009896800000895d */ /* 0x004fea0003900000 */
[----:B------:R-:W2:Y:S02]  /*a020*/  @!P0 SYNCS.PHASECHK.TRANS64 P0, [R161+URZ], R0 ;  /* 0x00000000a10085a7 */ /* 0x000ea4000800007f */
[----:B--2---:R-:W-:Y:S05]  /*a030*/  @!P0 BRA `(.L_x_19) ;  /* 0xfffffffc00f08947 */ /* 0x004fea000383ffff */
[----:B------:R-:W-:Y:S05]  /*a040*/  BRA `(.L_x_317) ;  /* 0xffffff7400ac7947 */ /* 0x000fea000383ffff */
.L_x_24:
[----:B--2---:R2:W3:Y:S02]  /*a050*/  SYNCS.PHASECHK.TRANS64.TRYWAIT P1, [R3+URZ], R0 ;  /* 0x00000000030075a7 */ /* 0x0044e4000802017f */
[----:B---3--:R-:W-:Y:S05]  /*a060*/  @!P1 NANOSLEEP.SYNCS 0x989680 ;  /* 0x009896800000995d */ /* 0x008fea0003900000 */
[----:B------:R-:W3:Y:S02]  /*a070*/  @!P1 SYNCS.PHASECHK.TRANS64 P1, [R3+URZ], R0 ;  /* 0x00000000030095a7 */ /* 0x000ee4000802007f */
[----:B---3--:R-:W-:Y:S05]  /*a080*/  @!P1 BRA `(.L_x_24) ;  /* 0xfffffffc00f09947 */ /* 0x008fea000383ffff */
[----:B------:R-:W-:Y:S05]  /*a090*/  BRA `(.L_x_23) ;  /* 0xffffff7800187947 */ /* 0x000fea000383ffff */
.L_x_29:
[----:B--2---:R-:W-:-:S04]  /*a0a0*/  IMAD.U32 R5, RZ, RZ, UR4 ;  /* 0x00000004ff057e24 */ /* 0x004fc8000f8e00ff */
[----:B------:R2:W3:Y:S03]  /*a0b0*/  SYNCS.PHASECHK.TRANS64.TRYWAIT P1, [R5+URZ], R4 ;  /* 0x00000004050075a7 */ /* 0x0004e6000802017f */
[----:B---3--:R-:W-:Y:S05]  /*a0c0*/  @!P1 NANOSLEEP.SYNCS 0x989680 ;  /* 0x009896800000995d */ /* 0x008fea0003900000 */
[----:B------:R-:W3:Y:S02]  /*a0d0*/  @!P1 SYNCS.PHASECHK.TRANS64 P1, [R5+URZ], R4 ;  /* 0x00000004050095a7 */ /* 0x000ee4000802007f */
[----:B---3--:R-:W-:Y:S05]  /*a0e0*/  @!P1 BRA `(.L_x_29) ;  /* 0xfffffffc00ec9947 */ /* 0x008fea000383ffff */
[----:B------:R-:W-:Y:S05]  /*a0f0*/  BRA `(.L_x_28) ;  /* 0xffffff7800f47947 */ /* 0x000fea000383ffff */
.L_x_35:
[----:B-1----:R1:W2:Y:S02]  /*a100*/  SYNCS.PHASECHK.TRANS64.TRYWAIT P0, [R161+URZ+0x10], R0 ;  /* 0x00001000a10075a7 */ /* 0x0022a4000800017f */
[----:B--2---:R-:W-:Y:S05]  /*a110*/  @!P0 NANOSLEEP.SYNCS 0x989680 ;  /* 0x009896800000895d */ /* 0x004fea0003900000 */
[----:B------:R-:W2:Y:S02]  /*a120*/  @!P0 SYNCS.PHASECHK.TRANS64 P0, [R161+URZ+0x10], R0 ;  /* 0x00001000a10085a7 */ /* 0x000ea4000800007f */
[----:B--2---:R-:W-:Y:S05]  /*a130*/  @!P0 BRA `(.L_x_35) ;  /* 0xfffffffc00f08947 */ /* 0x004fea000383ffff */
[----:B------:R-:W-:Y:S05]  /*a140*/  BRA `(.L_x_318) ;  /* 0xffffff80004c7947 */ /* 0x000fea000383ffff */
.L_x_296:
[----:B------:R-:W-:Y:S01]  /*a150*/  BSSY B1, `(.L_x_319) ;  /* 0x0000006000017945 */ /* 0x000fe20003800000 */
[----:B------:R-:W-:-:S07]  /*a160*/  IMAD.MOV.U32 R15, RZ, RZ, -0x1 ;  /* 0xffffffffff0f7424 */ /* 0x000fce00078e00ff */
[----:B-----5:R-:W-:Y:S05]  /*a170*/  WARPSYNC.COLLECTIVE R15, `(.L_x_320) ;  /* 0x000000000f0c7348 */ /* 0x020fea0003c00000 */
[----:B------:R-:W-:Y:S02]  /*a180*/  ELECT P6, UR62, PT ;  /* 0x00000000003e782f */ /* 0x000fe400038c0000 */
[----:B------:R-:W-:Y:S01]  /*a190*/  MOV R14, UR62 ;  /* 0x0000003e000e7c02 */ /* 0x000fe20008000f00 */
[----:B-----5:R-:W-:Y:S10]  /*a1a0*/  ENDCOLLECTIVE ;  /* 0x000000000000791b */ /* 0x020ff40003800000 */
.L_x_320:
[----:B------:R-:W-:Y:S05]  /*a1b0*/  BSYNC B1 ;  /* 0x0000000000017941 */ /* 0x000fea0003800000 */
.L_x_319:
[----:B------:R-:W-:Y:S05]  /*a1c0*/  BRA `(.L_x_321) ;  /* 0xffffffec00c87947 */ /* 0x000fea000383ffff */
.L_x_299:
[----:B0-----:R0:W1:Y:S02]  /*a1d0*/  SYNCS.PHASECHK.TRANS64.TRYWAIT P1, [R10+URZ+0x28], R5 ;  /* 0x000028050a0075a7 */ /* 0x001064000802017f */
[----:B-1----:R-:W-:Y:S05]  /*a1e0*/  @!P1 NANOSLEEP.SYNCS 0x989680 ;  /* 0x009896800000995d */ /* 0x002fea0003900000 */
[----:B------:R-:W1:Y:S02]  /*a1f0*/  @!P1 SYNCS.PHASECHK.TRANS64 P1, [R10+URZ+0x28], R5 ;  /* 0x000028050a0095a7 */ /* 0x000e64000802007f */
[----:B-1----:R-:W-:Y:S05]  /*a200*/  @!P1 BRA `(.L_x_299) ;  /* 0xfffffffc00f09947 */ /* 0x002fea000383ffff */
[----:B------:R-:W-:Y:S05]  /*a210*/  BRA `(.L_x_322) ;  /* 0xfffffff000007947 */ /* 0x000fea000383ffff */
.L_x_308:
[----:B------:R-:W-:Y:S01]  /*a220*/  BSSY B0, `(.L_x_323) ;  /* 0x0000006000007945 */ /* 0x000fe20003800000 */
[----:B------:R-:W-:-:S07]  /*a230*/  IMAD.MOV.U32 R15, RZ, RZ, -0x1 ;  /* 0xffffffffff0f7424 */ /* 0x000fce00078e00ff */
[----:B-----5:R-:W-:Y:S05]  /*a240*/  WARPSYNC.COLLECTIVE R15, `(.L_x_324) ;  /* 0x000000000f0c7348 */ /* 0x020fea0003c00000 */
[----:B------:R-:W-:Y:S02]  /*a250*/  ELECT P6, UR62, PT ;  /* 0x00000000003e782f */ /* 0x000fe400038c0000 */
[----:B------:R-:W-:Y:S01]  /*a260*/  MOV R14, UR62 ;  /* 0x0000003e000e7c02 */ /* 0x000fe20008000f00 */
[----:B-----5:R-:W-:Y:S10]  /*a270*/  ENDCOLLECTIVE ;  /* 0x000000000000791b */ /* 0x020ff40003800000 */
.L_x_324:
[----:B------:R-:W-:Y:S05]  /*a280*/  BSYNC B0 ;  /* 0x0000000000007941 */ /* 0x000fea0003800000 */
.L_x_323:
[----:B------:R-:W-:Y:S05]  /*a290*/  BRA `(.L_x_325) ;  /* 0xfffffff800807947 */ /* 0x000fea000383ffff */
.L_x_312:
[----:B0-----:R0:W1:Y:S02]  /*a2a0*/  SYNCS.PHASECHK.TRANS64.TRYWAIT P0, [R9+URZ], R4 ;  /* 0x00000004090075a7 */ /* 0x001064000800017f */
[----:B-1----:R-:W-:Y:S05]  /*a2b0*/  @!P0 NANOSLEEP.SYNCS 0x989680 ;  /* 0x009896800000895d */ /* 0x002fea0003900000 */
[----:B------:R-:W1:Y:S02]  /*a2c0*/  @!P0 SYNCS.PHASECHK.TRANS64 P0, [R9+URZ], R4 ;  /* 0x00000004090085a7 */ /* 0x000e64000800007f */
[----:B-1----:R-:W-:Y:S05]  /*a2d0*/  @!P0 BRA `(.L_x_312) ;  /* 0xfffffffc00f08947 */ /* 0x002fea000383ffff */
[----:B------:R-:W-:Y:S05]  /*a2e0*/  BRA `(.L_x_326) ;  /* 0xfffffff800c07947 */ /* 0x000fea000383ffff */
.L_x_313:
[----:B0-----:R0:W1:Y:S02]  /*a2f0*/  SYNCS.PHASECHK.TRANS64.TRYWAIT P0, [R8+URZ], R5 ;  /* 0x00000005080075a7 */ /* 0x001064000800017f */
[----:B-1----:R-:W-:Y:S05]  /*a300*/  @!P0 NANOSLEEP.SYNCS 0x989680 ;  /* 0x009896800000895d */ /* 0x002fea0003900000 */
[----:B------:R-:W1:Y:S02]  /*a310*/  @!P0 SYNCS.PHASECHK.TRANS64 P0, [R8+URZ], R5 ;  /* 0x00000005080085a7 */ /* 0x000e64000800007f */
[----:B-1----:R-:W-:Y:S05]  /*a320*/  @!P0 BRA `(.L_x_313) ;  /* 0xfffffffc00f08947 */ /* 0x002fea000383ffff */
[----:B------:R-:W-:Y:S05]  /*a330*/  BRA `(.L_x_327) ;  /* 0xfffffff800d07947 */ /* 0x000fea000383ffff */
.L_x_314:
[----:B0-----:R0:W1:Y:S02]  /*a340*/  SYNCS.PHASECHK.TRANS64.TRYWAIT P0, [R9+URZ], R4 ;  /* 0x00000004090075a7 */ /* 0x001064000800017f */
[----:B-1----:R-:W-:Y:S05]  /*a350*/  @!P0 NANOSLEEP.SYNCS 0x989680 ;  /* 0x009896800000895d */ /* 0x002fea0003900000 */
[----:B------:R-:W1:Y:S02]  /*a360*/  @!P0 SYNCS.PHASECHK.TRANS64 P0, [R9+URZ], R4 ;  /* 0x00000004090085a7 */ /* 0x000e64000800007f */
[----:B-1----:R-:W-:Y:S05]  /*a370*/  @!P0 BRA `(.L_x_314) ;  /* 0xfffffffc00f08947 */ /* 0x002fea000383ffff */
[----:B------:R-:W-:Y:S05]  /*a380*/  BRA `(.L_x_328) ;  /* 0xfffffff800e07947 */ /* 0x000fea000383ffff */
.L_x_315:
[----:B0-----:R0:W1:Y:S02]  /*a390*/  SYNCS.PHASECHK.TRANS64.TRYWAIT P0, [R6+URZ], R5 ;  /* 0x00000005060075a7 */ /* 0x001064000800017f */
[----:B-1----:R-:W-:Y:S05]  /*a3a0*/  @!P0 NANOSLEEP.SYNCS 0x989680 ;  /* 0x009896800000895d */ /* 0x002fea0003900000 */
[----:B------:R-:W1:Y:S02]  /*a3b0*/  @!P0 SYNCS.PHASECHK.TRANS64 P0, [R6+URZ], R5 ;  /* 0x00000005060085a7 */ /* 0x000e64000800007f */
[----:B-1----:R-:W-:Y:S05]  /*a3c0*/  @!P0 BRA `(.L_x_315) ;  /* 0xfffffffc00f08947 */ /* 0x002fea000383ffff */
[----:B------:R-:W-:Y:S05]  /*a3d0*/  BRA `(.L_x_329) ;  /* 0xfffffff800e87947 */ /* 0x000fea000383ffff */
.L_x_330:
[----:B------:R-:W-:-:S00]  /*a3e0*/  BRA `(.L_x_330) ;  /* 0xfffffffc00fc7947 */ /* 0x000fc0000383ffff */
[----:B------:R-:W-:-:S00]  /*a3f0*/  NOP ;  /* 0x0000000000007918 */ /* 0x000fc00000000000 */
        /* <DEDUP_REMOVED lines=8> */
.L_x_331:


//--------------------- .nv.global.init           --------------------------
	.section	.nv.global.init,"aw",@progbits
.nv.global.init:
	.type		$str$22,@object
	.size		$str$22,($str$23 - $str$22)
$str$22:
        /*0000*/ 	.byte	0x6b, 0x5f, 0x74, 0x69, 0x6c, 0x65, 0x5f, 0x63, 0x6f, 0x75, 0x6e, 0x74, 0x20, 0x3e, 0x3d, 0x20
        /*0010*/ 	.byte	0x31, 0x00
	.type		$str$23,@object
	.size		$str$23,(__unnamed_1 - $str$23)
$str$23:
        /*0012*/ 	.byte	0x2f, 0x74, 0x6d, 0x70, 0x2f, 0x63, 0x75, 0x74, 0x6c, 0x61, 0x73, 0x73, 0x5f, 0x73, 0x77, 0x65
        /*0022*/ 	.byte	0x65, 0x70, 0x5f, 0x73, 0x72, 0x63, 0x2f, 0x69, 0x6e, 0x63, 0x6c, 0x75, 0x64, 0x65, 0x2f, 0x63
        /*0032*/ 	.byte	0x75, 0x74, 0x6c, 0x61, 0x73, 0x73, 0x2f, 0x67, 0x65, 0x6d, 0x6d, 0x2f, 0x63, 0x6f, 0x6c, 0x6c
        /*0042*/ 	.byte	0x65, 0x63, 0x74, 0x69, 0x76, 0x65, 0x2f, 0x73, 0x6d, 0x39, 0x30, 0x5f, 0x6d, 0x6d, 0x61, 0x5f
        /*0052*/ 	.byte	0x74, 0x6d, 0x61, 0x5f, 0x67, 0x6d, 0x6d, 0x61, 0x5f, 0x73, 0x73, 0x5f, 0x77, 0x61, 0x72, 0x70
        /*0062*/ 	.byte	0x73, 0x70, 0x65, 0x63, 0x69, 0x61, 0x6c, 0x69, 0x7a, 0x65, 0x64, 0x2e, 0x68, 0x70, 0x70, 0x00
	.type		__unnamed_1,@object
	.size		__unnamed_1,(.L_0 - __unnamed_1)
__unnamed_1:
        /*0072*/ 	.byte	0x76, 0x6f, 0x69, 0x64, 0x20, 0x63, 0x75, 0x74, 0x6c, 0x61, 0x73, 0x73, 0x3a, 0x3a, 0x67, 0x65
        /* <DEDUP_REMOVED lines=176> */
        /*0b82*/ 	.byte	0x74, 0x79, 0x5d, 0x00
.L_0:


//--------------------- .nv.shared._ZN7cutlass13device_kernelINS_4gemm6kernel13GemmUniversalIN4cute5tupleIJiiiiEEENS1_10collective13CollectiveMmaINS1_34MainloopSm90TmaGmmaWarpSpecializedILi5ENS5_IJNS4_1CILi2EEENSA_ILi4EEENSA_ILi1EEEEEENS1_32KernelTmaWarpSpecializedPingpongEEENS5_IJNSA_ILi64EEENSA_ILi256EEENSA_ILi32EEEEEEfNS5_IJlSD_lEEEfSL_NS4_8TiledMMAINS4_8MMA_AtomIJNS4_4SM904GMMA30MMA_64x256x8_F32TF32TF32_SS_TNILNSP_7ScaleInE1ELSR_1EEEEEENS4_6LayoutINS5_IJSD_SD_SD_EEENS5_IJNSA_ILi0EEESW_SW_EEEEENS5_IJNS4_10UnderscoreESZ_SZ_EEEEENS4_23SM90_TMA_LOAD_MULTICASTENS4_14ComposedLayoutINS4_7SwizzleILi3ELi4ELi3EEENS4_18smem_ptr_flag_bitsILi32EEENSU_INS5_IJNSA_ILi8EEESJ_EEENS5_IJSJ_SD_EEEEEEEvNS4_8identityES12_S1C_vS1D_EENS_8epilogue10collective6detail29Sm90TmaWarpSpecializedAdapterINS1G_15DefaultEpilogueIfSL_SL_NS1F_6thread17LinearCombinationIfLi1EffLNS1K_9ScaleType4KindE0ELNS_15FloatRoundStyleE2EfEENS1_15EpilogueDefaultEEEEEvvEEEEvNT_6ParamsE --------------------------
	.section	.nv.shared._ZN7cutlass13device_kernelINS_4gemm6kernel13GemmUniversalIN4cute5tupleIJiiiiEEENS1_10collective13CollectiveMmaINS1_34MainloopSm90TmaGmmaWarpSpecializedILi5ENS5_IJNS4_1CILi2EEENSA_ILi4EEENSA_ILi1EEEEEENS1_32KernelTmaWarpSpecializedPingpongEEENS5_IJNSA_ILi64EEENSA_ILi256EEENSA_ILi32EEEEEEfNS5_IJlSD_lEEEfSL_NS4_8TiledMMAINS4_8MMA_AtomIJNS4_4SM904GMMA30MMA_64x256x8_F32TF32TF32_SS_TNILNSP_7ScaleInE1ELSR_1EEEEEENS4_6LayoutINS5_IJSD_SD_SD_EEENS5_IJNSA_ILi0EEESW_SW_EEEEENS5_IJNS4_10UnderscoreESZ_SZ_EEEEENS4_23SM90_TMA_LOAD_MULTICASTENS4_14ComposedLayoutINS4_7SwizzleILi3ELi4ELi3EEENS4_18smem_ptr_flag_bitsILi32EEENSU_INS5_IJNSA_ILi8EEESJ_EEENS5_IJSJ_SD_EEEEEEEvNS4_8identityES12_S1C_vS1D_EENS_8epilogue10collective6detail29Sm90TmaWarpSpecializedAdapterINS1G_15DefaultEpilogueIfSL_SL_NS1F_6thread17LinearCombinationIfLi1EffLNS1K_9ScaleType4KindE0ELNS_15FloatRoundStyleE2EfEENS1_15EpilogueDefaultEEEEEvvEEEEvNT_6ParamsE,"aw",@nobits
	.sectionflags	@""
	.align	16
	.zero		1024


//--------------------- .nv.shared.reserved.0     --------------------------
	.section	.nv.shared.reserved.0,"aw",@nobits
	.weak		__nv_reservedSMEM_offset_0_alias
	.size		__nv_reservedSMEM_offset_0_alias, 0, 0
	.other		__nv_reservedSMEM_offset_0_alias,@"STO_CUDA_RESERVED_SHARED STV_DEFAULT"
__nv_reservedSMEM_offset_0_alias:
	.zero		0


//--------------------- .nv.global                --------------------------
	.section	.nv.global,"aw",@nobits
.nv.global:
	.type		_ZN40_INTERNAL_9815296e_4_k_cu_02db3c73_258054cute1_E,@object
	.size		_ZN40_INTERNAL_9815296e_4_k_cu_02db3c73_258054cute1_E,(_ZN40_INTERNAL_9815296e_4_k_cu_02db3c73_258054cuda3std3__45__cpo6cbeginE - _ZN40_INTERNAL_9815296e_4_k_cu_02db3c73_258054cute1_E)
_ZN40_INTERNAL_9815296e_4_k_cu_02db3c73_258054cute1_E:
	.zero		1
	.type		_ZN40_INTERNAL_9815296e_4_k_cu_02db3c73_258054cuda3std3__45__cpo6cbeginE,@object
	.size		_ZN40_INTERNAL_9815296e_4_k_cu_02db3c73_258054cuda3std3__45__cpo6cbeginE,(_ZN40_INTERNAL_9815296e_4_k_cu_02db3c73_258054cuda3std3__48in_placeE - _ZN40_INTERNAL_9815296e_4_k_cu_02db3c73_258054cuda3std3__45__cpo6cbeginE)
_ZN40_INTERNAL_9815296e_4_k_cu_02db3c73_258054cuda3std3__45__cpo6cbeginE:
	.zero		1
	.type		_ZN40_INTERNAL_9815296e_4_k_cu_02db3c73_258054cuda3std3__48in_placeE,@object
	.size		_ZN40_INTERNAL_9815296e_4_k_cu_02db3c73_258054cuda3std3__48in_placeE,(_ZN40_INTERNAL_9815296e_4_k_cu_02db3c73_258054cuda3std6ranges3__45__cpo9iter_moveE - _ZN40_INTERNAL_9815296e_4_k_cu_02db3c73_258054cuda3std3__48in_placeE)
_ZN40_INTERNAL_9815296e_4_k_cu_02db3c73_258054cuda3std3__48in_placeE:
	.zero		1
	.type		_ZN40_INTERNAL_9815296e_4_k_cu_02db3c73_258054cuda3std6ranges3__45__cpo9iter_moveE,@object
	.size		_ZN40_INTERNAL_9815296e_4_k_cu_02db3c73_258054cuda3std6ranges3__45__cpo9iter_moveE,(_ZN40_INTERNAL_9815296e_4_k_cu_02db3c73_258054cuda3std3__45__cpo5beginE - _ZN40_INTERNAL_9815296e_4_k_cu_02db3c73_258054cuda3std6ranges3__45__cpo9iter_moveE)
_ZN40_INTERNAL_9815296e_4_k_cu_02db3c73_258054cuda3std6ranges3__45__cpo9iter_moveE:
	.zero		1
	.type		_ZN40_INTERNAL_9815296e_4_k_cu_02db3c73_258054cuda3std3__45__cpo5beginE,@object
	.size		_ZN40_INTERNAL_9815296e_4_k_cu_02db3c73_258054cuda3std3__45__cpo5beginE,(_ZN40_INTERNAL_9815296e_4_k_cu_02db3c73_258054cuda3std3__442_GLOBAL__N__9815296e_4_k_cu_02db3c73_258056ignoreE - _ZN40_INTERNAL_9815296e_4_k_cu_02db3c73_258054cuda3std3__45__cpo5beginE)
_ZN40_INTERNAL_9815296e_4_k_cu_02db3c73_258054cuda3std3__45__cpo5beginE:
	.zero		1
	.type		_ZN40_INTERNAL_9815296e_4_k_cu_02db3c73_258054cuda3std3__442_GLOBAL__N__9815296e_4_k_cu_02db3c73_258056ignoreE,@object
	.size		_ZN40_INTERNAL_9815296e_4_k_cu_02db3c73_258054cuda3std3__442_GLOBAL__N__9815296e_4_k_cu_02db3c73_258056ignoreE,(_ZN40_INTERNAL_9815296e_4_k_cu_02db3c73_258054cute7productE - _ZN40_INTERNAL_9815296e_4_k_cu_02db3c73_258054cuda3std3__442_GLOBAL__N__9815296e_4_k_cu_02db3c73_258056ignoreE)
_ZN40_INTERNAL_9815296e_4_k_cu_02db3c73_258054cuda3std3__442_GLOBAL__N__9815296e_4_k_cu_02db3c73_258056ignoreE:
	.zero		1
	.type		_ZN40_INTERNAL_9815296e_4_k_cu_02db3c73_258054cute7productE,@object
	.size		_ZN40_INTERNAL_9815296e_4_k_cu_02db3c73_258054cute7productE,(_ZN40_INTERNAL_9815296e_4_k_cu_02db3c73_258054cuda3std3__45__cpo3endE - _ZN40_INTERNAL_9815296e_4_k_cu_02db3c73_258054cute7productE)
_ZN40_INTERNAL_9815296e_4_k_cu_02db3c73_258054cute7productE:
	.zero		1
	.type		_ZN40_INTERNAL_9815296e_4_k_cu_02db3c73_258054cuda3std3__45__cpo3endE,@object
	.size		_ZN40_INTERNAL_9815296e_4_k_cu_02db3c73_258054cuda3std3__45__cpo3endE,(_ZN40_INTERNAL_9815296e_4_k_cu_02db3c73_258054cuda3std3__419piecewise_constructE - _ZN40_INTERNAL_9815296e_4_k_cu_02db3c73_258054cuda3std3__45__cpo3endE)
_ZN40_INTERNAL_9815296e_4_k_cu_02db3c73_258054cuda3std3__45__cpo3endE:
	.zero		1
	.type		_ZN40_INTERNAL_9815296e_4_k_cu_02db3c73_258054cuda3std3__419piecewise_constructE,@object
	.size		_ZN40_INTERNAL_9815296e_4_k_cu_02db3c73_258054cuda3std3__419piecewise_constructE,(_ZN40_INTERNAL_9815296e_4_k_cu_02db3c73_258054cuda3std3__45__cpo4cendE - _ZN40_INTERNAL_9815296e_4_k_cu_02db3c73_258054cuda3std3__419piecewise_constructE)
_ZN40_INTERNAL_9815296e_4_k_cu_02db3c73_258054cuda3std3__419piecewise_constructE:
	.zero		1
	.type		_ZN40_INTERNAL_9815296e_4_k_cu_02db3c73_258054cuda3std3__45__cpo4cendE,@object
	.size		_ZN40_INTERNAL_9815296e_4_k_cu_02db3c73_258054cuda3std3__45__cpo4cendE,(_ZN40_INTERNAL_9815296e_4_k_cu_02db3c73_258054cuda3std6ranges3__45__cpo4swapE - _ZN40_INTERNAL_9815296e_4_k_cu_02db3c73_258054cuda3std3__45__cpo4cendE)
_ZN40_INTERNAL_9815296e_4_k_cu_02db3c73_258054cuda3std3__45__cpo4cendE:
	.zero		1
	.type		_ZN40_INTERNAL_9815296e_4_k_cu_02db3c73_258054cuda3std6ranges3__45__cpo4swapE,@object
	.size		_ZN40_INTERNAL_9815296e_4_k_cu_02db3c73_258054cuda3std6ranges3__45__cpo4swapE,(.L_8 - _ZN40_INTERNAL_9815296e_4_k_cu_02db3c73_258054cuda3std6ranges3__45__cpo4swapE)
_ZN40_INTERNAL_9815296e_4_k_cu_02db3c73_258054cuda3std6ranges3__45__cpo4swapE:
	.zero		1
.L_8:


//--------------------- .nv.constant0._ZN7cutlass13device_kernelINS_4gemm6kernel13GemmUniversalIN4cute5tupleIJiiiiEEENS1_10collective13CollectiveMmaINS1_34MainloopSm90TmaGmmaWarpSpecializedILi5ENS5_IJNS4_1CILi2EEENSA_ILi4EEENSA_ILi1EEEEEENS1_32KernelTmaWarpSpecializedPingpongEEENS5_IJNSA_ILi64EEENSA_ILi256EEENSA_ILi32EEEEEEfNS5_IJlSD_lEEEfSL_NS4_8TiledMMAINS4_8MMA_AtomIJNS4_4SM904GMMA30MMA_64x256x8_F32TF32TF32_SS_TNILNSP_7ScaleInE1ELSR_1EEEEEENS4_6LayoutINS5_IJSD_SD_SD_EEENS5_IJNSA_ILi0EEESW_SW_EEEEENS5_IJNS4_10UnderscoreESZ_SZ_EEEEENS4_23SM90_TMA_LOAD_MULTICASTENS4_14ComposedLayoutINS4_7SwizzleILi3ELi4ELi3EEENS4_18smem_ptr_flag_bitsILi32EEENSU_INS5_IJNSA_ILi8EEESJ_EEENS5_IJSJ_SD_EEEEEEEvNS4_8identityES12_S1C_vS1D_EENS_8epilogue10collective6detail29Sm90TmaWarpSpecializedAdapterINS1G_15DefaultEpilogueIfSL_SL_NS1F_6thread17LinearCombinationIfLi1EffLNS1K_9ScaleType4KindE0ELNS_15FloatRoundStyleE2EfEENS1_15EpilogueDefaultEEEEEvvEEEEvNT_6ParamsE --------------------------
	.section	.nv.constant0._ZN7cutlass13device_kernelINS_4gemm6kernel13GemmUniversalIN4cute5tupleIJiiiiEEENS1_10collective13CollectiveMmaINS1_34MainloopSm90TmaGmmaWarpSpecializedILi5ENS5_IJNS4_1CILi2EEENSA_ILi4EEENSA_ILi1EEEEEENS1_32KernelTmaWarpSpecializedPingpongEEENS5_IJNSA_ILi64EEENSA_ILi256EEENSA_ILi32EEEEEEfNS5_IJlSD_lEEEfSL_NS4_8TiledMMAINS4_8MMA_AtomIJNS4_4SM904GMMA30MMA_64x256x8_F32TF32TF32_SS_TNILNSP_7ScaleInE1ELSR_1EEEEEENS4_6LayoutINS5_IJSD_SD_SD_EEENS5_IJNSA_ILi0EEESW_SW_EEEEENS5_IJNS4_10UnderscoreESZ_SZ_EEEEENS4_23SM90_TMA_LOAD_MULTICASTENS4_14ComposedLayoutINS4_7SwizzleILi3ELi4ELi3EEENS4_18smem_ptr_flag_bitsILi32EEENSU_INS5_IJNSA_ILi8EEESJ_EEENS5_IJSJ_SD_EEEEEEEvNS4_8identityES12_S1C_vS1D_EENS_8epilogue10collective6detail29Sm90TmaWarpSpecializedAdapterINS1G_15DefaultEpilogueIfSL_SL_NS1F_6thread17LinearCombinationIfLi1EffLNS1K_9ScaleType4KindE0ELNS_15FloatRoundStyleE2EfEENS1_15EpilogueDefaultEEEEEvvEEEEvNT_6ParamsE,"a",@progbits
	.sectionflags	@""
	.align	4
.nv.constant0._ZN7cutlass13device_kernelINS_4gemm6kernel13GemmUniversalIN4cute5tupleIJiiiiEEENS1_10collective13CollectiveMmaINS1_34MainloopSm90TmaGmmaWarpSpecializedILi5ENS5_IJNS4_1CILi2EEENSA_ILi4EEENSA_ILi1EEEEEENS1_32KernelTmaWarpSpecializedPingpongEEENS5_IJNSA_ILi64EEENSA_ILi256EEENSA_ILi32EEEEEEfNS5_IJlSD_lEEEfSL_NS4_8TiledMMAINS4_8MMA_AtomIJNS4_4SM904GMMA30MMA_64x256x8_F32TF32TF32_SS_TNILNSP_7ScaleInE1ELSR_1EEEEEENS4_6LayoutINS5_IJSD_SD_SD_EEENS5_IJNSA_ILi0EEESW_SW_EEEEENS5_IJNS4_10UnderscoreESZ_SZ_EEEEENS4_23SM90_TMA_LOAD_MULTICASTENS4_14ComposedLayoutINS4_7SwizzleILi3ELi4ELi3EEENS4_18smem_ptr_flag_bitsILi32EEENSU_INS5_IJNSA_ILi8EEESJ_EEENS5_IJSJ_SD_EEEEEEEvNS4_8identityES12_S1C_vS1D_EENS_8epilogue10collective6detail29Sm90TmaWarpSpecializedAdapterINS1G_15DefaultEpilogueIfSL_SL_NS1F_6thread17LinearCombinationIfLi1EffLNS1K_9ScaleType4KindE0ELNS_15FloatRoundStyleE2EfEENS1_15EpilogueDefaultEEEEEvvEEEEvNT_6ParamsE:
	.zero		1664


//--------------------- SYMBOLS --------------------------

	.type		.nv.reservedSmem.offset0,@object
	.size		.nv.reservedSmem.offset0,0x4
	.type		__assertfail,@function
